//
// Generated by NVIDIA NVVM Compiler
//
// Compiler Build ID: CL-36424714
// Cuda compilation tools, release 13.0, V13.0.88
// Based on NVVM 20.0.0
//

.version 9.0
.target sm_100
.address_size 64

	// .globl	_Z18mahalanobis_kernelP6uchar4iii
.const .align 8 .b8 vec[768];
.const .align 8 .b8 dots[2304];

.visible .entry _Z18mahalanobis_kernelP6uchar4iii(
	.param .u64 .ptr .align 1 _Z18mahalanobis_kernelP6uchar4iii_param_0,
	.param .u32 _Z18mahalanobis_kernelP6uchar4iii_param_1,
	.param .u32 _Z18mahalanobis_kernelP6uchar4iii_param_2,
	.param .u32 _Z18mahalanobis_kernelP6uchar4iii_param_3
)
{
	.reg .pred 	%p<26>;
	.reg .b16 	%rs<11>;
	.reg .b32 	%r<94>;
	.reg .b64 	%rd<40>;
	.reg .b64 	%fd<240>;

	ld.param.u64 	%rd10, [_Z18mahalanobis_kernelP6uchar4iii_param_0];
	ld.param.u32 	%r43, [_Z18mahalanobis_kernelP6uchar4iii_param_1];
	ld.param.u32 	%r44, [_Z18mahalanobis_kernelP6uchar4iii_param_2];
	ld.param.u32 	%r45, [_Z18mahalanobis_kernelP6uchar4iii_param_3];
	cvta.to.global.u64 	%rd1, %rd10;
	mov.u32 	%r46, %ctaid.x;
	mov.u32 	%r47, %ntid.x;
	mov.u32 	%r48, %tid.x;
	mad.lo.s32 	%r1, %r46, %r47, %r48;
	mov.u32 	%r49, %ctaid.y;
	mov.u32 	%r50, %ntid.y;
	mov.u32 	%r51, %tid.y;
	mad.lo.s32 	%r80, %r49, %r50, %r51;
	mov.u32 	%r52, %nctaid.x;
	mul.lo.s32 	%r3, %r52, %r47;
	mov.u32 	%r53, %nctaid.y;
	mul.lo.s32 	%r4, %r53, %r50;
	setp.ge.s32 	%p1, %r80, %r44;
	@%p1 bra 	$L__BB0_25;
	setp.lt.s32 	%p2, %r45, 2;
	@%p2 bra 	$L__BB0_16;
	ld.const.f64 	%fd1, [vec+8];
	ld.const.f64 	%fd2, [vec+16];
	add.s32 	%r60, %r45, -1;
	add.s32 	%r5, %r45, -2;
	add.s32 	%r61, %r45, 3;
	and.b32  	%r6, %r61, 3;
	ld.const.f64 	%fd3, [dots+48];
	ld.const.f64 	%fd4, [dots+32];
	ld.const.f64 	%fd5, [dots+56];
	ld.const.f64 	%fd6, [dots+16];
	ld.const.f64 	%fd7, [dots+40];
	ld.const.f64 	%fd8, [dots+64];
	and.b32  	%r7, %r60, 3;
	and.b32  	%r8, %r60, -4;
	and.b32  	%r9, %r61, 1;
	mov.u64 	%rd33, vec;
	mov.u64 	%rd36, dots;
	add.s64 	%rd23, %rd33, 56;
$L__BB0_3:
	setp.lt.s32 	%p11, %r1, %r43;
	@%p11 bra 	$L__BB0_5;
$L__BB0_4:
	add.s32 	%r80, %r80, %r4;
	setp.lt.s32 	%p25, %r80, %r44;
	@%p25 bra 	$L__BB0_3;
	bra.uni 	$L__BB0_25;
$L__BB0_5:
	mul.lo.s32 	%r12, %r80, %r43;
	mov.u32 	%r81, %r1;
$L__BB0_6:
	setp.lt.u32 	%p12, %r5, 3;
	add.s32 	%r65, %r81, %r12;
	mul.wide.s32 	%rd21, %r65, 4;
	add.s64 	%rd2, %rd1, %rd21;
	.pragma "used_bytes_mask 7";
	ld.global.u32 	%r66, [%rd2];
	bfe.u32 	%r67, %r66, 0, 8;
	cvt.u16.u32 	%rs5, %r67;
	and.b16  	%rs6, %rs5, 255;
	bfe.u32 	%r68, %r66, 8, 8;
	cvt.u16.u32 	%rs7, %r68;
	and.b16  	%rs8, %rs7, 255;
	bfe.u32 	%r69, %r66, 16, 8;
	cvt.u16.u32 	%rs9, %r69;
	and.b16  	%rs10, %rs9, 255;
	cvt.rn.f64.u16 	%fd9, %rs6;
	ld.const.f64 	%fd18, [vec];
	sub.f64 	%fd19, %fd9, %fd18;
	cvt.rn.f64.u16 	%fd10, %rs8;
	sub.f64 	%fd20, %fd10, %fd1;
	cvt.rn.f64.u16 	%fd11, %rs10;
	sub.f64 	%fd21, %fd11, %fd2;
	ld.const.f64 	%fd22, [dots];
	fma.rn.f64 	%fd23, %fd22, %fd19, 0d0000000000000000;
	ld.const.f64 	%fd24, [dots+24];
	fma.rn.f64 	%fd25, %fd24, %fd20, %fd23;
	fma.rn.f64 	%fd26, %fd3, %fd21, %fd25;
	ld.const.f64 	%fd27, [dots+8];
	fma.rn.f64 	%fd28, %fd27, %fd19, 0d0000000000000000;
	fma.rn.f64 	%fd29, %fd4, %fd20, %fd28;
	fma.rn.f64 	%fd30, %fd5, %fd21, %fd29;
	fma.rn.f64 	%fd31, %fd6, %fd19, 0d0000000000000000;
	fma.rn.f64 	%fd32, %fd7, %fd20, %fd31;
	fma.rn.f64 	%fd33, %fd8, %fd21, %fd32;
	fma.rn.f64 	%fd34, %fd19, %fd26, 0d0000000000000000;
	fma.rn.f64 	%fd35, %fd20, %fd30, %fd34;
	fma.rn.f64 	%fd36, %fd21, %fd33, %fd35;
	neg.f64 	%fd239, %fd36;
	mov.b32 	%r90, 0;
	mov.b32 	%r88, 1;
	@%p12 bra 	$L__BB0_10;
	mov.u64 	%rd25, dots;
	add.s64 	%rd38, %rd25, 176;
	mov.b32 	%r82, 0;
	mov.u64 	%rd39, %rd23;
	mov.u32 	%r90, %r82;
$L__BB0_8:
	.pragma "nounroll";
	add.s32 	%r71, %r82, 1;
	ld.const.f64 	%fd37, [%rd39+-32];
	sub.f64 	%fd38, %fd9, %fd37;
	ld.const.f64 	%fd39, [%rd39+-24];
	sub.f64 	%fd40, %fd10, %fd39;
	ld.const.f64 	%fd41, [%rd39+-16];
	sub.f64 	%fd42, %fd11, %fd41;
	ld.const.f64 	%fd43, [%rd38+-104];
	fma.rn.f64 	%fd44, %fd43, %fd38, 0d0000000000000000;
	ld.const.f64 	%fd45, [%rd38+-80];
	fma.rn.f64 	%fd46, %fd45, %fd40, %fd44;
	ld.const.f64 	%fd47, [%rd38+-56];
	fma.rn.f64 	%fd48, %fd47, %fd42, %fd46;
	ld.const.f64 	%fd49, [%rd38+-96];
	fma.rn.f64 	%fd50, %fd49, %fd38, 0d0000000000000000;
	ld.const.f64 	%fd51, [%rd38+-72];
	fma.rn.f64 	%fd52, %fd51, %fd40, %fd50;
	ld.const.f64 	%fd53, [%rd38+-48];
	fma.rn.f64 	%fd54, %fd53, %fd42, %fd52;
	ld.const.f64 	%fd55, [%rd38+-88];
	fma.rn.f64 	%fd56, %fd55, %fd38, 0d0000000000000000;
	ld.const.f64 	%fd57, [%rd38+-64];
	fma.rn.f64 	%fd58, %fd57, %fd40, %fd56;
	ld.const.f64 	%fd59, [%rd38+-40];
	fma.rn.f64 	%fd60, %fd59, %fd42, %fd58;
	fma.rn.f64 	%fd61, %fd38, %fd48, 0d0000000000000000;
	fma.rn.f64 	%fd62, %fd40, %fd54, %fd61;
	fma.rn.f64 	%fd63, %fd42, %fd60, %fd62;
	neg.f64 	%fd64, %fd63;
	setp.lt.f64 	%p13, %fd239, %fd64;
	selp.f64 	%fd65, %fd64, %fd239, %p13;
	selp.b32 	%r72, %r71, %r90, %p13;
	ld.const.f64 	%fd66, [%rd39+-8];
	sub.f64 	%fd67, %fd9, %fd66;
	ld.const.f64 	%fd68, [%rd39];
	sub.f64 	%fd69, %fd10, %fd68;
	ld.const.f64 	%fd70, [%rd39+8];
	sub.f64 	%fd71, %fd11, %fd70;
	ld.const.f64 	%fd72, [%rd38+-32];
	fma.rn.f64 	%fd73, %fd72, %fd67, 0d0000000000000000;
	ld.const.f64 	%fd74, [%rd38+-8];
	fma.rn.f64 	%fd75, %fd74, %fd69, %fd73;
	ld.const.f64 	%fd76, [%rd38+16];
	fma.rn.f64 	%fd77, %fd76, %fd71, %fd75;
	ld.const.f64 	%fd78, [%rd38+-24];
	fma.rn.f64 	%fd79, %fd78, %fd67, 0d0000000000000000;
	ld.const.f64 	%fd80, [%rd38];
	fma.rn.f64 	%fd81, %fd80, %fd69, %fd79;
	ld.const.f64 	%fd82, [%rd38+24];
	fma.rn.f64 	%fd83, %fd82, %fd71, %fd81;
	ld.const.f64 	%fd84, [%rd38+-16];
	fma.rn.f64 	%fd85, %fd84, %fd67, 0d0000000000000000;
	ld.const.f64 	%fd86, [%rd38+8];
	fma.rn.f64 	%fd87, %fd86, %fd69, %fd85;
	ld.const.f64 	%fd88, [%rd38+32];
	fma.rn.f64 	%fd89, %fd88, %fd71, %fd87;
	fma.rn.f64 	%fd90, %fd67, %fd77, 0d0000000000000000;
	fma.rn.f64 	%fd91, %fd69, %fd83, %fd90;
	fma.rn.f64 	%fd92, %fd71, %fd89, %fd91;
	neg.f64 	%fd93, %fd92;
	setp.lt.f64 	%p14, %fd65, %fd93;
	selp.f64 	%fd94, %fd93, %fd65, %p14;
	add.s32 	%r73, %r82, 2;
	selp.b32 	%r74, %r73, %r72, %p14;
	ld.const.f64 	%fd95, [%rd39+16];
	sub.f64 	%fd96, %fd9, %fd95;
	ld.const.f64 	%fd97, [%rd39+24];
	sub.f64 	%fd98, %fd10, %fd97;
	ld.const.f64 	%fd99, [%rd39+32];
	sub.f64 	%fd100, %fd11, %fd99;
	ld.const.f64 	%fd101, [%rd38+40];
	fma.rn.f64 	%fd102, %fd101, %fd96, 0d0000000000000000;
	ld.const.f64 	%fd103, [%rd38+64];
	fma.rn.f64 	%fd104, %fd103, %fd98, %fd102;
	ld.const.f64 	%fd105, [%rd38+88];
	fma.rn.f64 	%fd106, %fd105, %fd100, %fd104;
	ld.const.f64 	%fd107, [%rd38+48];
	fma.rn.f64 	%fd108, %fd107, %fd96, 0d0000000000000000;
	ld.const.f64 	%fd109, [%rd38+72];
	fma.rn.f64 	%fd110, %fd109, %fd98, %fd108;
	ld.const.f64 	%fd111, [%rd38+96];
	fma.rn.f64 	%fd112, %fd111, %fd100, %fd110;
	ld.const.f64 	%fd113, [%rd38+56];
	fma.rn.f64 	%fd114, %fd113, %fd96, 0d0000000000000000;
	ld.const.f64 	%fd115, [%rd38+80];
	fma.rn.f64 	%fd116, %fd115, %fd98, %fd114;
	ld.const.f64 	%fd117, [%rd38+104];
	fma.rn.f64 	%fd118, %fd117, %fd100, %fd116;
	fma.rn.f64 	%fd119, %fd96, %fd106, 0d0000000000000000;
	fma.rn.f64 	%fd120, %fd98, %fd112, %fd119;
	fma.rn.f64 	%fd121, %fd100, %fd118, %fd120;
	neg.f64 	%fd122, %fd121;
	setp.lt.f64 	%p15, %fd94, %fd122;
	selp.f64 	%fd123, %fd122, %fd94, %p15;
	add.s32 	%r75, %r82, 3;
	selp.b32 	%r76, %r75, %r74, %p15;
	ld.const.f64 	%fd124, [%rd39+40];
	sub.f64 	%fd125, %fd9, %fd124;
	ld.const.f64 	%fd126, [%rd39+48];
	sub.f64 	%fd127, %fd10, %fd126;
	ld.const.f64 	%fd128, [%rd39+56];
	sub.f64 	%fd129, %fd11, %fd128;
	ld.const.f64 	%fd130, [%rd38+112];
	fma.rn.f64 	%fd131, %fd130, %fd125, 0d0000000000000000;
	ld.const.f64 	%fd132, [%rd38+136];
	fma.rn.f64 	%fd133, %fd132, %fd127, %fd131;
	ld.const.f64 	%fd134, [%rd38+160];
	fma.rn.f64 	%fd135, %fd134, %fd129, %fd133;
	ld.const.f64 	%fd136, [%rd38+120];
	fma.rn.f64 	%fd137, %fd136, %fd125, 0d0000000000000000;
	ld.const.f64 	%fd138, [%rd38+144];
	fma.rn.f64 	%fd139, %fd138, %fd127, %fd137;
	ld.const.f64 	%fd140, [%rd38+168];
	fma.rn.f64 	%fd141, %fd140, %fd129, %fd139;
	ld.const.f64 	%fd142, [%rd38+128];
	fma.rn.f64 	%fd143, %fd142, %fd125, 0d0000000000000000;
	ld.const.f64 	%fd144, [%rd38+152];
	fma.rn.f64 	%fd145, %fd144, %fd127, %fd143;
	ld.const.f64 	%fd146, [%rd38+176];
	fma.rn.f64 	%fd147, %fd146, %fd129, %fd145;
	fma.rn.f64 	%fd148, %fd125, %fd135, 0d0000000000000000;
	fma.rn.f64 	%fd149, %fd127, %fd141, %fd148;
	fma.rn.f64 	%fd150, %fd129, %fd147, %fd149;
	neg.f64 	%fd151, %fd150;
	setp.lt.f64 	%p16, %fd123, %fd151;
	selp.f64 	%fd239, %fd151, %fd123, %p16;
	add.s32 	%r82, %r82, 4;
	selp.b32 	%r90, %r82, %r76, %p16;
	add.s64 	%rd39, %rd39, 96;
	add.s64 	%rd38, %rd38, 288;
	setp.ne.s32 	%p17, %r82, %r8;
	@%p17 bra 	$L__BB0_8;
	add.s32 	%r88, %r82, 1;
$L__BB0_10:
	setp.eq.s32 	%p18, %r7, 0;
	@%p18 bra 	$L__BB0_15;
	setp.eq.s32 	%p19, %r6, 1;
	@%p19 bra 	$L__BB0_13;
	mul.wide.u32 	%rd26, %r88, 24;
	add.s64 	%rd28, %rd33, %rd26;
	ld.const.f64 	%fd152, [%rd28];
	sub.f64 	%fd153, %fd9, %fd152;
	ld.const.f64 	%fd154, [%rd28+8];
	sub.f64 	%fd155, %fd10, %fd154;
	ld.const.f64 	%fd156, [%rd28+16];
	sub.f64 	%fd157, %fd11, %fd156;
	mul.wide.u32 	%rd29, %r88, 72;
	add.s64 	%rd31, %rd36, %rd29;
	ld.const.f64 	%fd158, [%rd31];
	fma.rn.f64 	%fd159, %fd158, %fd153, 0d0000000000000000;
	ld.const.f64 	%fd160, [%rd31+24];
	fma.rn.f64 	%fd161, %fd160, %fd155, %fd159;
	ld.const.f64 	%fd162, [%rd31+48];
	fma.rn.f64 	%fd163, %fd162, %fd157, %fd161;
	ld.const.f64 	%fd164, [%rd31+8];
	fma.rn.f64 	%fd165, %fd164, %fd153, 0d0000000000000000;
	ld.const.f64 	%fd166, [%rd31+32];
	fma.rn.f64 	%fd167, %fd166, %fd155, %fd165;
	ld.const.f64 	%fd168, [%rd31+56];
	fma.rn.f64 	%fd169, %fd168, %fd157, %fd167;
	ld.const.f64 	%fd170, [%rd31+16];
	fma.rn.f64 	%fd171, %fd170, %fd153, 0d0000000000000000;
	ld.const.f64 	%fd172, [%rd31+40];
	fma.rn.f64 	%fd173, %fd172, %fd155, %fd171;
	ld.const.f64 	%fd174, [%rd31+64];
	fma.rn.f64 	%fd175, %fd174, %fd157, %fd173;
	fma.rn.f64 	%fd176, %fd153, %fd163, 0d0000000000000000;
	fma.rn.f64 	%fd177, %fd155, %fd169, %fd176;
	fma.rn.f64 	%fd178, %fd157, %fd175, %fd177;
	neg.f64 	%fd179, %fd178;
	setp.lt.f64 	%p20, %fd239, %fd179;
	selp.f64 	%fd180, %fd179, %fd239, %p20;
	selp.b32 	%r78, %r88, %r90, %p20;
	add.s32 	%r79, %r88, 1;
	ld.const.f64 	%fd181, [%rd28+24];
	sub.f64 	%fd182, %fd9, %fd181;
	ld.const.f64 	%fd183, [%rd28+32];
	sub.f64 	%fd184, %fd10, %fd183;
	ld.const.f64 	%fd185, [%rd28+40];
	sub.f64 	%fd186, %fd11, %fd185;
	ld.const.f64 	%fd187, [%rd31+72];
	fma.rn.f64 	%fd188, %fd187, %fd182, 0d0000000000000000;
	ld.const.f64 	%fd189, [%rd31+96];
	fma.rn.f64 	%fd190, %fd189, %fd184, %fd188;
	ld.const.f64 	%fd191, [%rd31+120];
	fma.rn.f64 	%fd192, %fd191, %fd186, %fd190;
	ld.const.f64 	%fd193, [%rd31+80];
	fma.rn.f64 	%fd194, %fd193, %fd182, 0d0000000000000000;
	ld.const.f64 	%fd195, [%rd31+104];
	fma.rn.f64 	%fd196, %fd195, %fd184, %fd194;
	ld.const.f64 	%fd197, [%rd31+128];
	fma.rn.f64 	%fd198, %fd197, %fd186, %fd196;
	ld.const.f64 	%fd199, [%rd31+88];
	fma.rn.f64 	%fd200, %fd199, %fd182, 0d0000000000000000;
	ld.const.f64 	%fd201, [%rd31+112];
	fma.rn.f64 	%fd202, %fd201, %fd184, %fd200;
	ld.const.f64 	%fd203, [%rd31+136];
	fma.rn.f64 	%fd204, %fd203, %fd186, %fd202;
	fma.rn.f64 	%fd205, %fd182, %fd192, 0d0000000000000000;
	fma.rn.f64 	%fd206, %fd184, %fd198, %fd205;
	fma.rn.f64 	%fd207, %fd186, %fd204, %fd206;
	neg.f64 	%fd208, %fd207;
	setp.lt.f64 	%p21, %fd180, %fd208;
	selp.f64 	%fd239, %fd208, %fd180, %p21;
	selp.b32 	%r90, %r79, %r78, %p21;
	add.s32 	%r88, %r88, 2;
$L__BB0_13:
	setp.eq.s32 	%p22, %r9, 0;
	@%p22 bra 	$L__BB0_15;
	mul.wide.u32 	%rd32, %r88, 24;
	add.s64 	%rd34, %rd33, %rd32;
	ld.const.f64 	%fd209, [%rd34];
	sub.f64 	%fd210, %fd9, %fd209;
	ld.const.f64 	%fd211, [%rd34+8];
	sub.f64 	%fd212, %fd10, %fd211;
	ld.const.f64 	%fd213, [%rd34+16];
	sub.f64 	%fd214, %fd11, %fd213;
	mul.wide.u32 	%rd35, %r88, 72;
	add.s64 	%rd37, %rd36, %rd35;
	ld.const.f64 	%fd215, [%rd37];
	fma.rn.f64 	%fd216, %fd215, %fd210, 0d0000000000000000;
	ld.const.f64 	%fd217, [%rd37+24];
	fma.rn.f64 	%fd218, %fd217, %fd212, %fd216;
	ld.const.f64 	%fd219, [%rd37+48];
	fma.rn.f64 	%fd220, %fd219, %fd214, %fd218;
	ld.const.f64 	%fd221, [%rd37+8];
	fma.rn.f64 	%fd222, %fd221, %fd210, 0d0000000000000000;
	ld.const.f64 	%fd223, [%rd37+32];
	fma.rn.f64 	%fd224, %fd223, %fd212, %fd222;
	ld.const.f64 	%fd225, [%rd37+56];
	fma.rn.f64 	%fd226, %fd225, %fd214, %fd224;
	ld.const.f64 	%fd227, [%rd37+16];
	fma.rn.f64 	%fd228, %fd227, %fd210, 0d0000000000000000;
	ld.const.f64 	%fd229, [%rd37+40];
	fma.rn.f64 	%fd230, %fd229, %fd212, %fd228;
	ld.const.f64 	%fd231, [%rd37+64];
	fma.rn.f64 	%fd232, %fd231, %fd214, %fd230;
	fma.rn.f64 	%fd233, %fd210, %fd220, 0d0000000000000000;
	fma.rn.f64 	%fd234, %fd212, %fd226, %fd233;
	fma.rn.f64 	%fd235, %fd214, %fd232, %fd234;
	neg.f64 	%fd236, %fd235;
	setp.lt.f64 	%p23, %fd239, %fd236;
	selp.b32 	%r90, %r88, %r90, %p23;
$L__BB0_15:
	st.global.u8 	[%rd2+3], %r90;
	add.s32 	%r81, %r81, %r3;
	setp.lt.s32 	%p24, %r81, %r43;
	@%p24 bra 	$L__BB0_6;
	bra.uni 	$L__BB0_4;
$L__BB0_16:
	add.s32 	%r30, %r1, %r3;
	max.s32 	%r54, %r43, %r30;
	setp.lt.s32 	%p3, %r30, %r43;
	selp.u32 	%r31, 1, 0, %p3;
	add.s32 	%r55, %r30, %r31;
	sub.s32 	%r32, %r54, %r55;
	add.s32 	%r33, %r30, %r3;
	add.s32 	%r34, %r33, %r3;
	div.u32 	%r56, %r32, %r3;
	add.s32 	%r37, %r56, %r31;
	mul.wide.s32 	%rd17, %r3, 4;
$L__BB0_17:
	setp.ge.s32 	%p4, %r1, %r43;
	@%p4 bra 	$L__BB0_24;
	mul.lo.s32 	%r36, %r80, %r43;
	and.b32  	%r38, %r37, 3;
	setp.eq.s32 	%p5, %r38, 3;
	mov.u32 	%r92, %r1;
	@%p5 bra 	$L__BB0_22;
	add.s32 	%r57, %r1, %r36;
	mul.wide.s32 	%rd11, %r57, 4;
	add.s64 	%rd12, %rd1, %rd11;
	add.s64 	%rd7, %rd12, 3;
	mov.b16 	%rs1, 0;
	st.global.u8 	[%rd12+3], %rs1;
	setp.eq.s32 	%p6, %r38, 0;
	mov.u32 	%r92, %r30;
	@%p6 bra 	$L__BB0_22;
	add.s64 	%rd9, %rd7, %rd17;
	mov.b16 	%rs2, 0;
	st.global.u8 	[%rd9], %rs2;
	setp.eq.s32 	%p7, %r38, 1;
	mov.u32 	%r92, %r33;
	@%p7 bra 	$L__BB0_22;
	add.s64 	%rd13, %rd9, %rd17;
	mov.b16 	%rs3, 0;
	st.global.u8 	[%rd13], %rs3;
	mov.u32 	%r92, %r34;
$L__BB0_22:
	setp.lt.u32 	%p8, %r37, 3;
	@%p8 bra 	$L__BB0_24;
$L__BB0_23:
	add.s32 	%r58, %r92, %r36;
	mul.wide.s32 	%rd14, %r58, 4;
	add.s64 	%rd15, %rd1, %rd14;
	add.s64 	%rd16, %rd15, 3;
	mov.b16 	%rs4, 0;
	st.global.u8 	[%rd15+3], %rs4;
	add.s64 	%rd18, %rd16, %rd17;
	st.global.u8 	[%rd18], %rs4;
	add.s64 	%rd19, %rd18, %rd17;
	st.global.u8 	[%rd19], %rs4;
	add.s64 	%rd20, %rd19, %rd17;
	st.global.u8 	[%rd20], %rs4;
	shl.b32 	%r59, %r3, 2;
	add.s32 	%r92, %r59, %r92;
	setp.lt.s32 	%p9, %r92, %r43;
	@%p9 bra 	$L__BB0_23;
$L__BB0_24:
	add.s32 	%r80, %r80, %r4;
	setp.lt.s32 	%p10, %r80, %r44;
	@%p10 bra 	$L__BB0_17;
$L__BB0_25:
	ret;

}


// ===== COMPILED SASS (sm_100) =====

	.target	sm_100

	.elftype	@"ET_EXEC"


//--------------------- .note.nv.tkinfo           --------------------------
	.section	.note.nv.tkinfo,"",@"SHT_NOTE"
	.sectionflags	@"SHF_NOTE_NV_TKINFO"
	.tkinfo
        /*0018*/ 	.word	0x00000002
        /*0030*/ 	.string	""
        /*0030*/ 	.string	"ptxas"
        /*0030*/ 	.string	"Cuda compilation tools, release 13.0, V13.0.88"
        /*0030*/ 	.string	"Build cuda_13.0.r13.0/compiler.36424714_0"
        /*0030*/ 	.string	"-arch sm_100 -m 64 "



//--------------------- .note.nv.cuinfo           --------------------------
	.section	.note.nv.cuinfo,"",@"SHT_NOTE"
	.sectionflags	@"SHF_NOTE_NV_CUINFO"
        /*0018*/ 	.short	0x0002
        /*001a*/ 	.short	0x0064
        /*001c*/ 	.short	0x0082
	.zero		2


//--------------------- .nv.info                  --------------------------
	.section	.nv.info,"",@"SHT_CUDA_INFO"
	.align	4


	//----- nvinfo : EIATTR_REGCOUNT
	.align		4
        /*0000*/ 	.byte	0x04, 0x2f
        /*0002*/ 	.short	(.L_3 - .L_2)
	.align		4
.L_2:
        /*0004*/ 	.word	index@(_Z18mahalanobis_kernelP6uchar4iii)
        /*0008*/ 	.word	0x00000028


	//----- nvinfo : EIATTR_FRAME_SIZE
	.align		4
.L_3:
        /*000c*/ 	.byte	0x04, 0x11
        /*000e*/ 	.short	(.L_5 - .L_4)
	.align		4
.L_4:
        /*0010*/ 	.word	index@(_Z18mahalanobis_kernelP6uchar4iii)
        /*0014*/ 	.word	0x00000000


	//----- nvinfo : EIATTR_MIN_STACK_SIZE
	.align		4
.L_5:
        /*0018*/ 	.byte	0x04, 0x12
        /*001a*/ 	.short	(.L_7 - .L_6)
	.align		4
.L_6:
        /*001c*/ 	.word	index@(_Z18mahalanobis_kernelP6uchar4iii)
        /*0020*/ 	.word	0x00000000
.L_7:


//--------------------- .nv.compat                --------------------------
	.section	.nv.compat,"",@"SHT_CUDA_COMPAT_INFO"
	.align	4
        /*0000*/ 	.byte	0x02, 0x09, 0x00, 0x00, 0x02, 0x02, 0x01, 0x00, 0x02, 0x05, 0x05, 0x00, 0x03, 0x07, 0x01, 0x01
        /*0010*/ 	.byte	0x02, 0x03, 0x00, 0x00, 0x02, 0x06, 0x01, 0x00, 0x04, 0x0b, 0x08, 0x00, 0x01, 0x00, 0x00, 0x00
        /*0020*/ 	.byte	0x00, 0x00, 0x00, 0x00


//--------------------- .nv.info._Z18mahalanobis_kernelP6uchar4iii --------------------------
	.section	.nv.info._Z18mahalanobis_kernelP6uchar4iii,"",@"SHT_CUDA_INFO"
	.sectionflags	@""
	.align	4


	//----- nvinfo : EIATTR_CUDA_API_VERSION
	.align		4
        /*0000*/ 	.byte	0x04, 0x37
        /*0002*/ 	.short	(.L_9 - .L_8)
.L_8:
        /*0004*/ 	.word	0x00000082


	//----- nvinfo : EIATTR_KPARAM_INFO
	.align		4
.L_9:
        /*0008*/ 	.byte	0x04, 0x17
        /*000a*/ 	.short	(.L_11 - .L_10)
.L_10:
        /*000c*/ 	.word	0x00000000
        /*0010*/ 	.short	0x0003
        /*0012*/ 	.short	0x0010
        /*0014*/ 	.byte	0x00, 0xf0, 0x11, 0x00


	//----- nvinfo : EIATTR_KPARAM_INFO
	.align		4
.L_11:
        /*0018*/ 	.byte	0x04, 0x17
        /*001a*/ 	.short	(.L_13 - .L_12)
.L_12:
        /*001c*/ 	.word	0x00000000
        /*0020*/ 	.short	0x0002
        /*0022*/ 	.short	0x000c
        /*0024*/ 	.byte	0x00, 0xf0, 0x11, 0x00


	//----- nvinfo : EIATTR_KPARAM_INFO
	.align		4
.L_13:
        /*0028*/ 	.byte	0x04, 0x17
        /*002a*/ 	.short	(.L_15 - .L_14)
.L_14:
        /*002c*/ 	.word	0x00000000
        /*0030*/ 	.short	0x0001
        /*0032*/ 	.short	0x0008
        /*0034*/ 	.byte	0x00, 0xf0, 0x11, 0x00


	//----- nvinfo : EIATTR_KPARAM_INFO
	.align		4
.L_15:
        /*0038*/ 	.byte	0x04, 0x17
        /*003a*/ 	.short	(.L_17 - .L_16)
.L_16:
        /*003c*/ 	.word	0x00000000
        /*0040*/ 	.short	0x0000
        /*0042*/ 	.short	0x0000
        /*0044*/ 	.byte	0x00, 0xf5, 0x21, 0x00


	//----- nvinfo : EIATTR_SPARSE_MMA_MASK
	.align		4
.L_17:
        /*0048*/ 	.byte	0x03, 0x50
        /*004a*/ 	.short	0x0000


	//----- nvinfo : EIATTR_MAXREG_COUNT
	.align		4
        /*004c*/ 	.byte	0x03, 0x1b
        /*004e*/ 	.short	0x00ff


	//----- nvinfo : EIATTR_MERCURY_ISA_VERSION
	.align		4
        /*0050*/ 	.byte	0x03, 0x5f
        /*0052*/ 	.short	0x0101


	//----- nvinfo : EIATTR_UNUSED_LOAD_BYTE_OFFSET
	.align		4
        /*0054*/ 	.byte	0x04, 0x44
        /*0056*/ 	.short	(.L_19 - .L_18)


	//   ....[0]....
.L_18:
        /*0058*/ 	.word	0x00000270
        /*005c*/ 	.word	0x00000007


	//----- nvinfo : EIATTR_VRC_CTA_INIT_COUNT
	.align		4
.L_19:
        /*0060*/ 	.byte	0x02, 0x4a
	.zero		1
	.zero		1


	//----- nvinfo : EIATTR_EXIT_INSTR_OFFSETS
	.align		4
        /*0064*/ 	.byte	0x04, 0x1c
        /*0066*/ 	.short	(.L_21 - .L_20)


	//   ....[0]....
.L_20:
        /*0068*/ 	.word	0x000000f0


	//   ....[1]....
        /*006c*/ 	.word	0x00001460


	//   ....[2]....
        /*0070*/ 	.word	0x000018e0


	//----- nvinfo : EIATTR_CRS_STACK_SIZE
	.align		4
.L_21:
        /*0074*/ 	.byte	0x04, 0x1e
        /*0076*/ 	.short	(.L_23 - .L_22)
.L_22:
        /*0078*/ 	.word	0x00000000


	//----- nvinfo : EIATTR_CBANK_PARAM_SIZE
	.align		4
.L_23:
        /*007c*/ 	.byte	0x03, 0x19
        /*007e*/ 	.short	0x0014


	//----- nvinfo : EIATTR_PARAM_CBANK
	.align		4
        /*0080*/ 	.byte	0x04, 0x0a
        /*0082*/ 	.short	(.L_25 - .L_24)
	.align		4
.L_24:
        /*0084*/ 	.word	index@(.nv.constant0._Z18mahalanobis_kernelP6uchar4iii)
        /*0088*/ 	.short	0x0380
        /*008a*/ 	.short	0x0014


	//----- nvinfo : EIATTR_SW_WAR
	.align		4
.L_25:
        /*008c*/ 	.byte	0x04, 0x36
        /*008e*/ 	.short	(.L_27 - .L_26)
.L_26:
        /*0090*/ 	.word	0x00000008
.L_27:


//--------------------- .nv.callgraph             --------------------------
	.section	.nv.callgraph,"",@"SHT_CUDA_CALLGRAPH"
	.align	4
	.sectionentsize	8
	.align		4
        /*0000*/ 	.word	0x00000000
	.align		4
        /*0004*/ 	.word	0xffffffff
	.align		4
        /*0008*/ 	.word	0x00000000
	.align		4
        /*000c*/ 	.word	0xfffffffe
	.align		4
        /*0010*/ 	.word	0x00000000
	.align		4
        /*0014*/ 	.word	0xfffffffd
	.align		4
        /*0018*/ 	.word	0x00000000
	.align		4
        /*001c*/ 	.word	0xfffffffc


//--------------------- .nv.constant3             --------------------------
	.section	.nv.constant3,"a",@progbits
	.align	8
.nv.constant3:
	.type		vec,@object
	.size		vec,(dots - vec)
vec:
	.zero		768
	.type		dots,@object
	.size		dots,(.L_1 - dots)
dots:
	.zero		2304
.L_1:


//--------------------- .text._Z18mahalanobis_kernelP6uchar4iii --------------------------
	.section	.text._Z18mahalanobis_kernelP6uchar4iii,"ax",@progbits
	.align	128
        .global         _Z18mahalanobis_kernelP6uchar4iii
        .type           _Z18mahalanobis_kernelP6uchar4iii,@function
        .size           _Z18mahalanobis_kernelP6uchar4iii,(.L_x_16 - _Z18mahalanobis_kernelP6uchar4iii)
        .other          _Z18mahalanobis_kernelP6uchar4iii,@"STO_CUDA_ENTRY STV_DEFAULT"
_Z18mahalanobis_kernelP6uchar4iii:
.text._Z18mahalanobis_kernelP6uchar4iii:
[----:B------:R-:W-:Y:S01]  /*0000*/  LDC R1, c[0x0][0x37c] ;  /* 0x0000df00ff017b82 */ /* 0x000fe20000000800 */
[----:B------:R-:W0:Y:S07]  /*0010*/  S2R R5, SR_TID.Y ;  /* 0x0000000000057919 */ /* 0x000e2e0000002200 */
[----:B------:R-:W1:Y:S01]  /*0020*/  LDC R3, c[0x0][0x360] ;  /* 0x0000d800ff037b82 */ /* 0x000e620000000800 */
[----:B------:R-:W2:Y:S01]  /*0030*/  LDCU UR8, c[0x0][0x38c] ;  /* 0x00007180ff0877ac */ /* 0x000ea20008000800 */
[----:B------:R-:W1:Y:S06]  /*0040*/  S2R R0, SR_TID.X ;  /* 0x0000000000007919 */ /* 0x000e6c0000002100 */
[----:B------:R-:W0:Y:S08]  /*0050*/  S2UR UR5, SR_CTAID.Y ;  /* 0x00000000000579c3 */ /* 0x000e300000002600 */
[----:B------:R-:W0:Y:S01]  /*0060*/  LDC R2, c[0x0][0x364] ;  /* 0x0000d900ff027b82 */ /* 0x000e220000000800 */
[----:B------:R-:W3:Y:S01]  /*0070*/  LDCU UR6, c[0x0][0x370] ;  /* 0x00006e00ff0677ac */ /* 0x000ee20008000800 */
[----:B------:R-:W4:Y:S06]  /*0080*/  LDCU UR7, c[0x0][0x374] ;  /* 0x00006e80ff0777ac */ /* 0x000f2c0008000800 */
[----:B------:R-:W1:Y:S01]  /*0090*/  S2UR UR4, SR_CTAID.X ;  /* 0x00000000000479c3 */ /* 0x000e620000002500 */
[----:B0-----:R-:W-:-:S02]  /*00a0*/  IMAD R5, R2, UR5, R5 ;  /* 0x0000000502057c24 */ /* 0x001fc4000f8e0205 */
[----:B----4-:R-:W-:-:S03]  /*00b0*/  IMAD R2, R2, UR7, RZ ;  /* 0x0000000702027c24 */ /* 0x010fc6000f8e02ff */
[----:B--2---:R-:W-:Y:S01]  /*00c0*/  ISETP.GE.AND P0, PT, R5, UR8, PT ;  /* 0x0000000805007c0c */ /* 0x004fe2000bf06270 */
[C---:B-1----:R-:W-:Y:S02]  /*00d0*/  IMAD R0, R3.reuse, UR4, R0 ;  /* 0x0000000403007c24 */ /* 0x042fe4000f8e0200 */
[----:B---3--:R-:W-:-:S10]  /*00e0*/  IMAD R3, R3, UR6, RZ ;  /* 0x0000000603037c24 */ /* 0x008fd4000f8e02ff */
[----:B------:R-:W-:Y:S05]  /*00f0*/  @P0 EXIT ;  /* 0x000000000000094d */ /* 0x000fea0003800000 */
[----:B------:R-:W0:Y:S01]  /*0100*/  LDCU UR6, c[0x0][0x390] ;  /* 0x00007200ff0677ac */ /* 0x000e220008000800 */
[----:B------:R-:W1:Y:S01]  /*0110*/  LDCU.64 UR8, c[0x0][0x358] ;  /* 0x00006b00ff0877ac */ /* 0x000e620008000a00 */
[----:B0-----:R-:W-:-:S09]  /*0120*/  UISETP.GE.AND UP0, UPT, UR6, 0x2, UPT ;  /* 0x000000020600788c */ /* 0x001fd2000bf06270 */
[----:B-1----:R-:W-:Y:S05]  /*0130*/  BRA.U !UP0, `(.L_x_0) ;  /* 0x0000001108cc7547 */ /* 0x002fea000b800000 */
[----:B------:R-:W-:-:S04]  /*0140*/  UIADD3 UR4, UPT, UPT, UR6, 0x3, URZ ;  /* 0x0000000306047890 */ /* 0x000fc8000fffe0ff */
[----:B------:R-:W-:Y:S02]  /*0150*/  ULOP3.LUT UR5, UR4, 0x3, URZ, 0xc0, !UPT ;  /* 0x0000000304057892 */ /* 0x000fe4000f8ec0ff */
[----:B------:R-:W-:Y:S02]  /*0160*/  UIADD3 UR4, UPT, UPT, UR6, -0x1, URZ ;  /* 0xffffffff06047890 */ /* 0x000fe4000fffe0ff */
[----:B------:R-:W-:-:S11]  /*0170*/  UISETP.NE.AND UP0, UPT, UR5, 0x1, UPT ;  /* 0x000000010500788c */ /* 0x000fd6000bf05270 */
.L_x_8:
[----:B0-----:R-:W0:Y:S01]  /*0180*/  LDCU UR5, c[0x0][0x388] ;  /* 0x00007100ff0577ac */ /* 0x001e220008000800 */
[----:B------:R-:W-:Y:S01]  /*0190*/  BSSY.RECONVERGENT B0, `(.L_x_1) ;  /* 0x0000128000007945 */ /* 0x000fe20003800200 */
[----:B0-----:R-:W-:-:S13]  /*01a0*/  ISETP.GE.AND P0, PT, R0, UR5, PT ;  /* 0x0000000500007c0c */ /* 0x001fda000bf06270 */
[----:B------:R-:W-:Y:S05]  /*01b0*/  @P0 BRA `(.L_x_2) ;  /* 0x0000001000940947 */ /* 0x000fea0003800000 */
[----:B------:R-:W-:-:S07]  /*01c0*/  IMAD.MOV.U32 R4, RZ, RZ, R0 ;  /* 0x000000ffff047224 */ /* 0x000fce00078e0000 */
.L_x_7:
[----:B0-----:R-:W0:Y:S01]  /*01d0*/  LDC.64 R6, c[0x0][0x380] ;  /* 0x0000e000ff067b82 */ /* 0x001e220000000a00 */
[----:B------:R-:W1:Y:S01]  /*01e0*/  LDCU UR10, c[0x0][0x388] ;  /* 0x00007100ff0a77ac */ /* 0x000e620008000800 */
[----:B------:R-:W2:Y:S01]  /*01f0*/  LDCU.128 UR12, c[0x3][URZ] ;  /* 0x00c00000ff0c77ac */ /* 0x000ea20008000c00 */
[----:B------:R-:W3:Y:S01]  /*0200*/  LDCU.128 UR16, c[0x3][0x300] ;  /* 0x00c06000ff1077ac */ /* 0x000ee20008000c00 */
[----:B------:R-:W4:Y:S01]  /*0210*/  LDCU.64 UR6, c[0x3][0x10] ;  /* 0x00c00200ff0677ac */ /* 0x000f220008000a00 */
[----:B------:R-:W5:Y:S01]  /*0220*/  LDCU.128 UR24, c[0x3][0x310] ;  /* 0x00c06200ff1877ac */ /* 0x000f620008000c00 */
[----:B-1----:R-:W-:Y:S01]  /*0230*/  IMAD R9, R5, UR10, R4 ;  /* 0x0000000a05097c24 */ /* 0x002fe2000f8e0204 */
[----:B------:R-:W1:Y:S03]  /*0240*/  LDCU.128 UR20, c[0x3][0x330] ;  /* 0x00c06600ff1477ac */ /* 0x000e660008000c00 */
[----:B0-----:R-:W-:Y:S01]  /*0250*/  IMAD.WIDE R6, R9, 0x4, R6 ;  /* 0x0000000409067825 */ /* 0x001fe200078e0206 */
[----:B------:R-:W0:Y:S04]  /*0260*/  LDCU UR5, c[0x0][0x390] ;  /* 0x00007200ff0577ac */ /* 0x000e280008000800 */
[----:B------:R-:W2:Y:S01]  /*0270*/  LDG.E R24, desc[UR8][R6.64] ;  /* 0x0000000806187981 */ /* 0x000ea2000c1e1900 */
[----:B------:R-:W-:-:S02]  /*0280*/  IMAD.MOV.U32 R33, RZ, RZ, RZ ;  /* 0x000000ffff217224 */ /* 0x000fc400078e00ff */
[----:B------:R-:W-:Y:S01]  /*0290*/  IMAD.MOV.U32 R34, RZ, RZ, 0x1 ;  /* 0x00000001ff227424 */ /* 0x000fe200078e00ff */
[----:B0-----:R-:W-:-:S04]  /*02a0*/  UIADD3 UR5, UPT, UPT, UR5, -0x2, URZ ;  /* 0xfffffffe05057890 */ /* 0x001fc8000fffe0ff */
[----:B------:R-:W-:Y:S01]  /*02b0*/  UISETP.GE.U32.AND UP1, UPT, UR5, 0x3, UPT ;  /* 0x000000030500788c */ /* 0x000fe2000bf26070 */
[----:B--2---:R-:W0:Y:S08]  /*02c0*/  I2F.F64.U8 R8, R24 ;  /* 0x0000001800087312 */ /* 0x004e300000001800 */
[----:B------:R-:W2:Y:S01]  /*02d0*/  I2F.F64.U8 R10, R24.B1 ;  /* 0x10000018000a7312 */ /* 0x000ea20000001800 */
[----:B0-----:R-:W-:-:S07]  /*02e0*/  DADD R16, R8, -UR12 ;  /* 0x8000000c08107e29 */ /* 0x001fce0008000000 */
[----:B------:R-:W4:Y:S01]  /*02f0*/  I2F.F64.U8 R12, R24.B2 ;  /* 0x20000018000c7312 */ /* 0x000f220000001800 */
[----:B--2---:R-:W-:Y:S01]  /*0300*/  DADD R14, R10, -UR14 ;  /* 0x8000000e0a0e7e29 */ /* 0x004fe20008000000 */
[----:B------:R-:W0:Y:S01]  /*0310*/  LDCU.128 UR12, c[0x3][0x320] ;  /* 0x00c06400ff0c77ac */ /* 0x000e220008000c00 */
[C---:B---3--:R-:W-:Y:S02]  /*0320*/  DFMA R18, R16.reuse, UR16, RZ ;  /* 0x0000001010127c2b */ /* 0x048fe400080000ff */
[C---:B------:R-:W-:Y:S02]  /*0330*/  DFMA R20, R16.reuse, UR18, RZ ;  /* 0x0000001210147c2b */ /* 0x040fe400080000ff */
[----:B-----5:R-:W-:Y:S02]  /*0340*/  DFMA R22, R16, UR24, RZ ;  /* 0x0000001810167c2b */ /* 0x020fe400080000ff */
[----:B----4-:R-:W-:Y:S01]  /*0350*/  DADD R6, R12, -UR6 ;  /* 0x800000060c067e29 */ /* 0x010fe20008000000 */
[----:B------:R-:W2:Y:S01]  /*0360*/  LDCU.64 UR6, c[0x3][0x340] ;  /* 0x00c06800ff0677ac */ /* 0x000ea20008000a00 */
[----:B------:R-:W-:-:S08]  /*0370*/  DFMA R18, R14, UR26, R18 ;  /* 0x0000001a0e127c2b */ /* 0x000fd00008000012 */
[----:B-1----:R-:W-:Y:S02]  /*0380*/  DFMA R18, R6, UR20, R18 ;  /* 0x0000001406127c2b */ /* 0x002fe40008000012 */
[C---:B0-----:R-:W-:Y:S02]  /*0390*/  DFMA R20, R14.reuse, UR12, R20 ;  /* 0x0000000c0e147c2b */ /* 0x041fe40008000014 */
[----:B------:R-:W-:-:S04]  /*03a0*/  DFMA R22, R14, UR14, R22 ;  /* 0x0000000e0e167c2b */ /* 0x000fc80008000016 */
[----:B------:R-:W-:Y:S02]  /*03b0*/  DFMA R18, R16, R18, RZ ;  /* 0x000000121012722b */ /* 0x000fe400000000ff */
[C---:B------:R-:W-:Y:S02]  /*03c0*/  DFMA R20, R6.reuse, UR22, R20 ;  /* 0x0000001606147c2b */ /* 0x040fe40008000014 */
[----:B--2---:R-:W-:-:S06]  /*03d0*/  DFMA R22, R6, UR6, R22 ;  /* 0x0000000606167c2b */ /* 0x004fcc0008000016 */
[----:B------:R-:W-:-:S08]  /*03e0*/  DFMA R18, R14, R20, R18 ;  /* 0x000000140e12722b */ /* 0x000fd00000000012 */
[----:B------:R-:W-:Y:S01]  /*03f0*/  DFMA R18, R6, R22, R18 ;  /* 0x000000160612722b */ /* 0x000fe20000000012 */
[----:B------:R-:W-:Y:S01]  /*0400*/  IMAD.MOV.U32 R6, RZ, RZ, R4 ;  /* 0x000000ffff067224 */ /* 0x000fe200078e0004 */
[----:B------:R-:W-:-:S04]  /*0410*/  IADD3 R4, PT, PT, R3, R4, RZ ;  /* 0x0000000403047210 */ /* 0x000fc80007ffe0ff */
[----:B------:R-:W-:Y:S02]  /*0420*/  ISETP.GE.AND P0, PT, R4, UR10, PT ;  /* 0x0000000a04007c0c */ /* 0x000fe4000bf06270 */
[----:B------:R-:W-:Y:S01]  /*0430*/  DADD R14, -RZ, -R18 ;  /* 0x00000000ff0e7229 */ /* 0x000fe20000000912 */
[----:B------:R-:W-:Y:S10]  /*0440*/  BRA.U !UP1, `(.L_x_3) ;  /* 0x00000009092c7547 */ /* 0x000ff4000b800000 */
[----:B------:R-:W-:Y:S01]  /*0450*/  MOV R7, 0x3b0 ;  /* 0x000003b000077802 */ /* 0x000fe20000000f00 */
[----:B------:R-:W-:Y:S01]  /*0460*/  IMAD.MOV.U32 R34, RZ, RZ, RZ ;  /* 0x000000ffff227224 */ /* 0x000fe200078e00ff */
[----:B------:R-:W-:Y:S01]  /*0470*/  MOV R33, RZ ;  /* 0x000000ff00217202 */ /* 0x000fe20000000f00 */
[----:B------:R-:W-:-:S07]  /*0480*/  IMAD.MOV.U32 R32, RZ, RZ, 0x38 ;  /* 0x00000038ff207424 */ /* 0x000fce00078e00ff */
.L_x_4:
[----:B------:R-:W0:Y:S01]  /*0490*/  LDC.64 R30, c[0x3][R32+-0x20] ;  /* 0x00fff800201e7b82 */ /* 0x000e220000000a00 */
[----:B------:R-:W-:-:S07]  /*04a0*/  ULOP3.LUT UR5, UR4, 0xfffffffc, URZ, 0xc0, !UPT ;  /* 0xfffffffc04057892 */ /* 0x000fce000f8ec0ff */
[----:B------:R-:W1:Y:S08]  /*04b0*/  LDC.64 R18, c[0x3][R7+-0x68] ;  /* 0x00ffe60007127b82 */ /* 0x000e700000000a00 */
[----:B------:R-:W2:Y:S08]  /*04c0*/  LDC.64 R28, c[0x3][R32+-0x18] ;  /* 0x00fffa00201c7b82 */ /* 0x000eb00000000a00 */
[----:B------:R-:W3:Y:S01]  /*04d0*/  LDC.64 R26, c[0x3][R7+-0x50] ;  /* 0x00ffec00071a7b82 */ /* 0x000ee20000000a00 */
[----:B0-----:R-:W-:-:S07]  /*04e0*/  DADD R30, R8, -R30 ;  /* 0x00000000081e7229 */ /* 0x001fce000000081e */
[----:B------:R-:W0:Y:S01]  /*04f0*/  LDC.64 R16, c[0x3][R32+-0x10] ;  /* 0x00fffc0020107b82 */ /* 0x000e220000000a00 */
[----:B-1----:R-:W-:-:S07]  /*0500*/  DFMA R18, R30, R18, RZ ;  /* 0x000000121e12722b */ /* 0x002fce00000000ff */
[----:B------:R-:W1:Y:S01]  /*0510*/  LDC.64 R22, c[0x3][R7+-0x60] ;  /* 0x00ffe80007167b82 */ /* 0x000e620000000a00 */
[----:B--2---:R-:W-:-:S07]  /*0520*/  DADD R28, R10, -R28 ;  /* 0x000000000a1c7229 */ /* 0x004fce000000081c */
[----:B------:R-:W2:Y:S01]  /*0530*/  LDC.64 R20, c[0x3][R7+-0x38] ;  /* 0x00fff20007147b82 */ /* 0x000ea20000000a00 */
[----:B---3--:R-:W-:-:S07]  /*0540*/  DFMA R26, R28, R26, R18 ;  /* 0x0000001a1c1a722b */ /* 0x008fce0000000012 */
[----:B------:R-:W3:Y:S01]  /*0550*/  LDC.64 R24, c[0x3][R7+-0x48] ;  /* 0x00ffee0007187b82 */ /* 0x000ee20000000a00 */
[----:B0-----:R-:W-:-:S07]  /*0560*/  DADD R16, R12, -R16 ;  /* 0x000000000c107229 */ /* 0x001fce0000000810 */
[----:B------:R-:W0:Y:S01]  /*0570*/  LDC.64 R18, c[0x3][R7+-0x30] ;  /* 0x00fff40007127b82 */ /* 0x000e220000000a00 */
[----:B-1----:R-:W-:Y:S02]  /*0580*/  DFMA R22, R30, R22, RZ ;  /* 0x000000161e16722b */ /* 0x002fe400000000ff */
[----:B--2---:R-:W-:-:S05]  /*0590*/  DFMA R20, R16, R20, R26 ;  /* 0x000000141014722b */ /* 0x004fca000000001a */
[----:B------:R-:W1:Y:S01]  /*05a0*/  LDC.64 R26, c[0x3][R7+-0x58] ;  /* 0x00ffea00071a7b82 */ /* 0x000e620000000a00 */
[----:B---3--:R-:W-:-:S07]  /*05b0*/  DFMA R24, R28, R24, R22 ;  /* 0x000000181c18722b */ /* 0x008fce0000000016 */
[----:B------:R-:W2:Y:S01]  /*05c0*/  LDC.64 R22, c[0x3][R7+-0x40] ;  /* 0x00fff00007167b82 */ /* 0x000ea20000000a00 */
[----:B------:R-:W-:Y:S02]  /*05d0*/  DFMA R20, R30, R20, RZ ;  /* 0x000000141e14722b */ /* 0x000fe400000000ff */
[----:B0-----:R-:W-:-:S05]  /*05e0*/  DFMA R18, R16, R18, R24 ;  /* 0x000000121012722b */ /* 0x001fca0000000018 */
[----:B------:R-:W0:Y:S03]  /*05f0*/  LDC.64 R24, c[0x3][R7+-0x28] ;  /* 0x00fff60007187b82 */ /* 0x000e260000000a00 */
[----:B------:R-:W-:Y:S02]  /*0600*/  DFMA R20, R28, R18, R20 ;  /* 0x000000121c14722b */ /* 0x000fe40000000014 */
[----:B-1----:R-:W-:-:S03]  /*0610*/  DFMA R26, R30, R26, RZ ;  /* 0x0000001a1e1a722b */ /* 0x002fc600000000ff */
[----:B------:R-:W1:Y:S05]  /*0620*/  LDC.64 R18, c[0x3][R32+-0x8] ;  /* 0x00fffe0020127b82 */ /* 0x000e6a0000000a00 */
[----:B--2---:R-:W-:-:S03]  /*0630*/  DFMA R28, R28, R22, R26 ;  /* 0x000000161c1c722b */ /* 0x004fc6000000001a */
[----:B------:R-:W2:Y:S05]  /*0640*/  LDC.64 R30, c[0x3][R7+0x10] ;  /* 0x00c00400071e7b82 */ /* 0x000eaa0000000a00 */
[----:B0-----:R-:W-:-:S03]  /*0650*/  DFMA R28, R16, R24, R28 ;  /* 0x00000018101c722b */ /* 0x001fc6000000001c */
[----:B------:R-:W0:Y:S05]  /*0660*/  LDC.64 R22, c[0x3][R7+-0x20] ;  /* 0x00fff80007167b82 */ /* 0x000e2a0000000a00 */
[----:B------:R-:W-:-:S03]  /*0670*/  DFMA R20, R16, R28, R20 ;  /* 0x0000001c1014722b */ /* 0x000fc60000000014 */
[----:B------:R-:W3:Y:S01]  /*0680*/  LDC.64 R26, c[0x3][R32] ;  /* 0x00c00000201a7b82 */ /* 0x000ee20000000a00 */
[----:B-1----:R-:W-:-:S04]  /*0690*/  DADD R18, R8, -R18 ;  /* 0x0000000008127229 */ /* 0x002fc80000000812 */
[----:B------:R-:W-:-:S03]  /*06a0*/  DSETP.GEU.AND P2, PT, R14, -R20, PT ;  /* 0x800000140e00722a */ /* 0x000fc60003f4e000 */
[----:B------:R-:W1:Y:S08]  /*06b0*/  LDC.64 R24, c[0x3][R7+-0x8] ;  /* 0x00fffe0007187b82 */ /* 0x000e700000000a00 */
[----:B------:R-:W4:Y:S01]  /*06c0*/  LDC.64 R16, c[0x3][R32+0x8] ;  /* 0x00c0020020107b82 */ /* 0x000f220000000a00 */
[----:B0-----:R-:W-:Y:S02]  /*06d0*/  DFMA R22, R18, R22, RZ ;  /* 0x000000161216722b */ /* 0x001fe400000000ff */
[----:B------:R-:W-:Y:S01]  /*06e0*/  @!P2 VIADD R33, R34, 0x1 ;  /* 0x000000012221a836 */ /* 0x000fe20000000000 */
[----:B---3--:R-:W-:-:S04]  /*06f0*/  DADD R26, R10, -R26 ;  /* 0x000000000a1a7229 */ /* 0x008fc8000000081a */
[----:B------:R-:W0:Y:S04]  /*0700*/  LDC.64 R28, c[0x3][R7+-0x18] ;  /* 0x00fffa00071c7b82 */ /* 0x000e280000000a00 */
[----:B-1----:R-:W-:-:S04]  /*0710*/  DFMA R24, R26, R24, R22 ;  /* 0x000000181a18722b */ /* 0x002fc80000000016 */
[----:B------:R-:W1:Y:S01]  /*0720*/  LDC.64 R22, c[0x3][R7] ;  /* 0x00c0000007167b82 */ /* 0x000e620000000a00 */
[----:B----4-:R-:W-:-:S08]  /*0730*/  DADD R16, R12, -R16 ;  /* 0x000000000c107229 */ /* 0x010fd00000000810 */
[----:B--2---:R-:W-:Y:S02]  /*0740*/  DFMA R30, R16, R30, R24 ;  /* 0x0000001e101e722b */ /* 0x004fe40000000018 */
[C---:B0-----:R-:W-:Y:S01]  /*0750*/  DFMA R28, R18.reuse, R28, RZ ;  /* 0x0000001c121c722b */ /* 0x041fe200000000ff */
[----:B------:R-:W0:Y:S05]  /*0760*/  LDC.64 R24, c[0x3][R7+0x18] ;  /* 0x00c0060007187b82 */ /* 0x000e2a0000000a00 */
[----:B------:R-:W-:Y:S02]  /*0770*/  DFMA R30, R18, R30, RZ ;  /* 0x0000001e121e722b */ /* 0x000fe400000000ff */
[----:B-1----:R-:W-:-:S02]  /*0780*/  DFMA R22, R26, R22, R28 ;  /* 0x000000161a16722b */ /* 0x002fc4000000001c */
[----:B------:R-:W1:Y:S06]  /*0790*/  LDC.64 R28, c[0x3][R7+-0x10] ;  /* 0x00fffc00071c7b82 */ /* 0x000e6c0000000a00 */
[----:B0-----:R-:W-:Y:S02]  /*07a0*/  DFMA R24, R16, R24, R22 ;  /* 0x000000181018722b */ /* 0x001fe40000000016 */
[----:B------:R-:W0:Y:S06]  /*07b0*/  LDC.64 R22, c[0x3][R7+0x8] ;  /* 0x00c0020007167b82 */ /* 0x000e2c0000000a00 */
[----:B------:R-:W-:-:S02]  /*07c0*/  DFMA R30, R26, R24, R30 ;  /* 0x000000181a1e722b */ /* 0x000fc4000000001e */
[----:B-1----:R-:W-:Y:S01]  /*07d0*/  DFMA R28, R18, R28, RZ ;  /* 0x0000001c121c722b */ /* 0x002fe200000000ff */
[----:B------:R-:W1:Y:S08]  /*07e0*/  LDC.64 R24, c[0x3][R7+0x40] ;  /* 0x00c0100007187b82 */ /* 0x000e700000000a00 */
[----:B------:R-:W2:Y:S01]  /*07f0*/  LDC.64 R18, c[0x3][R7+0x20] ;  /* 0x00c0080007127b82 */ /* 0x000ea20000000a00 */
[----:B0-----:R-:W-:-:S07]  /*0800*/  DFMA R22, R26, R22, R28 ;  /* 0x000000161a16722b */ /* 0x001fce000000001c */
[----:B------:R-:W0:Y:S08]  /*0810*/  LDC.64 R28, c[0x3][R32+0x10] ;  /* 0x00c00400201c7b82 */ /* 0x000e300000000a00 */
[----:B------:R-:W3:Y:S01]  /*0820*/  LDC.64 R26, c[0x3][R32+0x18] ;  /* 0x00c00600201a7b82 */ /* 0x000ee20000000a00 */
[----:B--2---:R-:W-:-:S07]  /*0830*/  DFMA R22, R16, R18, R22 ;  /* 0x000000121016722b */ /* 0x004fce0000000016 */
[----:B------:R-:W2:Y:S01]  /*0840*/  LDC.64 R18, c[0x3][R7+0x28] ;  /* 0x00c00a0007127b82 */ /* 0x000ea20000000a00 */
[----:B------:R-:W-:Y:S02]  /*0850*/  DFMA R30, R16, R22, R30 ;  /* 0x00000016101e722b */ /* 0x000fe4000000001e */
[----:B------:R-:W-:-:S05]  /*0860*/  DADD R16, -RZ, -R20 ;  /* 0x00000000ff107229 */ /* 0x000fca0000000914 */
[----:B------:R-:W4:Y:S01]  /*0870*/  LDC.64 R22, c[0x3][R7+0x58] ;  /* 0x00c0160007167b82 */ /* 0x000f220000000a00 */
[----:B0-----:R-:W-:Y:S02]  /*0880*/  DADD R28, R8, -R28 ;  /* 0x00000000081c7229 */ /* 0x001fe4000000081c */
[----:B---3--:R-:W-:-:S05]  /*0890*/  DADD R26, R10, -R26 ;  /* 0x000000000a1a7229 */ /* 0x008fca000000081a */
[----:B------:R-:W0:Y:S01]  /*08a0*/  LDC.64 R20, c[0x3][R32+0x20] ;  /* 0x00c0080020147b82 */ /* 0x000e220000000a00 */
[----:B------:R-:W-:Y:S02]  /*08b0*/  FSEL R16, R16, R14, !P2 ;  /* 0x0000000e10107208 */ /* 0x000fe40005000000 */
[----:B------:R-:W-:Y:S01]  /*08c0*/  FSEL R17, R17, R15, !P2 ;  /* 0x0000000f11117208 */ /* 0x000fe20005000000 */
[----:B--2---:R-:W-:-:S04]  /*08d0*/  DFMA R18, R28, R18, RZ ;  /* 0x000000121c12722b */ /* 0x004fc800000000ff */
[----:B------:R-:W2:Y:S01]  /*08e0*/  LDC.64 R14, c[0x3][R7+0x30] ;  /* 0x00c00c00070e7b82 */ /* 0x000ea20000000a00 */
[--C-:B------:R-:W-:Y:S02]  /*08f0*/  DSETP.GEU.AND P3, PT, R16, -R30.reuse, PT ;  /* 0x8000001e1000722a */ /* 0x100fe40003f6e000 */
[----:B------:R-:W-:Y:S02]  /*0900*/  DADD R30, -RZ, -R30 ;  /* 0x00000000ff1e7229 */ /* 0x000fe4000000091e */
[----:B-1----:R-:W-:-:S03]  /*0910*/  DFMA R24, R26, R24, R18 ;  /* 0x000000181a18722b */ /* 0x002fc60000000012 */
[----:B------:R-:W1:Y:S05]  /*0920*/  LDC.64 R18, c[0x3][R7+0x48] ;  /* 0x00c0120007127b82 */ /* 0x000e6a0000000a00 */
[----:B------:R-:W-:Y:S02]  /*0930*/  FSEL R16, R30, R16, !P3 ;  /* 0x000000101e107208 */ /* 0x000fe40005800000 */
[----:B------:R-:W-:Y:S01]  /*0940*/  FSEL R17, R31, R17, !P3 ;  /* 0x000000111f117208 */ /* 0x000fe20005800000 */
[----:B0-----:R-:W-:Y:S01]  /*0950*/  DADD R20, R12, -R20 ;  /* 0x000000000c147229 */ /* 0x001fe20000000814 */
[----:B------:R-:W-:-:S07]  /*0960*/  @!P3 VIADD R33, R34, 0x2 ;  /* 0x000000022221b836 */ /* 0x000fce0000000000 */
[----:B----4-:R-:W-:Y:S02]  /*0970*/  DFMA R22, R20, R22, R24 ;  /* 0x000000161416722b */ /* 0x010fe40000000018 */
[C---:B--2---:R-:W-:Y:S01]  /*0980*/  DFMA R14, R28.reuse, R14, RZ ;  /* 0x0000000e1c0e722b */ /* 0x044fe200000000ff */
[----:B------:R-:W0:Y:S05]  /*0990*/  LDC.64 R24, c[0x3][R7+0x60] ;  /* 0x00c0180007187b82 */ /* 0x000e2a0000000a00 */
[----:B------:R-:W-:Y:S02]  /*09a0*/  DFMA R22, R28, R22, RZ ;  /* 0x000000161c16722b */ /* 0x000fe400000000ff */
[----:B-1----:R-:W-:Y:S01]  /*09b0*/  DFMA R14, R26, R18, R14 ;  /* 0x000000121a0e722b */ /* 0x002fe2000000000e */
[----:B------:R-:W1:Y:S07]  /*09c0*/  LDC.64 R18, c[0x3][R7+0x38] ;  /* 0x00c00e0007127b82 */ /* 0x000e6e0000000a00 */
[----:B0-----:R-:W-:-:S02]  /*09d0*/  DFMA R24, R20, R24, R14 ;  /* 0x000000181418722b */ /* 0x001fc4000000000e */
[----:B------:R-:W0:Y:S01]  /*09e0*/  LDC.64 R14, c[0x3][R7+0x50] ;  /* 0x00c01400070e7b82 */ /* 0x000e220000000a00 */
[----:B-1----:R-:W-:-:S07]  /*09f0*/  DFMA R28, R28, R18, RZ ;  /* 0x000000121c1c722b */ /* 0x002fce00000000ff */
[----:B------:R-:W1:Y:S01]  /*0a00*/  LDC.64 R18, c[0x3][R7+0x68] ;  /* 0x00c01a0007127b82 */ /* 0x000e620000000a00 */
[C---:B0-----:R-:W-:Y:S02]  /*0a10*/  DFMA R14, R26.reuse, R14, R28 ;  /* 0x0000000e1a0e722b */ /* 0x041fe4000000001c */
[----:B------:R-:W-:-:S05]  /*0a20*/  DFMA R26, R26, R24, R22 ;  /* 0x000000181a1a722b */ /* 0x000fca0000000016 */
[----:B------:R-:W0:Y:S01]  /*0a30*/  LDC.64 R28, c[0x3][R7+0xa0] ;  /* 0x00c02800071c7b82 */ /* 0x000e220000000a00 */
[----:B-1----:R-:W-:-:S07]  /*0a40*/  DFMA R18, R20, R18, R14 ;  /* 0x000000121412722b */ /* 0x002fce000000000e */
[----:B------:R-:W1:Y:S01]  /*0a50*/  LDC.64 R22, c[0x3][R32+0x28] ;  /* 0x00c00a0020167b82 */ /* 0x000e620000000a00 */
[----:B------:R-:W-:-:S07]  /*0a60*/  DFMA R20, R20, R18, R26 ;  /* 0x000000121414722b */ /* 0x000fce000000001a */
[----:B------:R-:W2:Y:S01]  /*0a70*/  LDC.64 R24, c[0x3][R32+0x30] ;  /* 0x00c00c0020187b82 */ /* 0x000ea20000000a00 */
[----:B------:R-:W-:-:S07]  /*0a80*/  DSETP.GEU.AND P1, PT, R16, -R20, PT ;  /* 0x800000141000722a */ /* 0x000fce0003f2e000 */
[----:B------:R-:W3:Y:S01]  /*0a90*/  LDC.64 R14, c[0x3][R7+0x70] ;  /* 0x00c01c00070e7b82 */ /* 0x000ee20000000a00 */
[----:B------:R-:W-:-:S07]  /*0aa0*/  DADD R20, -RZ, -R20 ;  /* 0x00000000ff147229 */ /* 0x000fce0000000914 */
[----:B------:R-:W4:Y:S01]  /*0ab0*/  LDC.64 R26, c[0x3][R7+0x88] ;  /* 0x00c02200071a7b82 */ /* 0x000f220000000a00 */
[----:B-1----:R-:W-:Y:S02]  /*0ac0*/  DADD R22, R8, -R22 ;  /* 0x0000000008167229 */ /* 0x002fe40000000816 */
[----:B------:R-:W-:Y:S02]  /*0ad0*/  FSEL R16, R20, R16, !P1 ;  /* 0x0000001014107208 */ /* 0x000fe40004800000 */
[C---:B------:R-:W-:Y:S01]  /*0ae0*/  @!P1 IADD3 R33, PT, PT, R34.reuse, 0x3, RZ ;  /* 0x0000000322219810 */ /* 0x040fe20007ffe0ff */
[----:B------:R-:W-:Y:S01]  /*0af0*/  VIADD R34, R34, 0x4 ;  /* 0x0000000422227836 */ /* 0x000fe20000000000 */
[----:B------:R-:W-:Y:S01]  /*0b00*/  FSEL R17, R21, R17, !P1 ;  /* 0x0000001115117208 */ /* 0x000fe20004800000 */
[----:B------:R1:W5:Y:S01]  /*0b10*/  LDC.64 R18, c[0x3][R32+0x38] ;  /* 0x00c00e0020127b82 */ /* 0x0003620000000a00 */
[----:B--2---:R-:W-:Y:S02]  /*0b20*/  DADD R24, R10, -R24 ;  /* 0x000000000a187229 */ /* 0x004fe40000000818 */
[----:B------:R-:W-:Y:S01]  /*0b30*/  ISETP.NE.AND P1, PT, R34, UR5, PT ;  /* 0x0000000522007c0c */ /* 0x000fe2000bf25270 */
[----:B---3--:R-:W-:Y:S01]  /*0b40*/  DFMA R14, R22, R14, RZ ;  /* 0x0000000e160e722b */ /* 0x008fe200000000ff */
[----:B-1----:R-:W-:-:S07]  /*0b50*/  VIADD R32, R32, 0x60 ;  /* 0x0000006020207836 */ /* 0x002fce0000000000 */
[----:B----4-:R-:W-:Y:S02]  /*0b60*/  DFMA R26, R24, R26, R14 ;  /* 0x0000001a181a722b */ /* 0x010fe4000000000e */
[----:B------:R-:W1:Y:S01]  /*0b70*/  LDC.64 R14, c[0x3][R7+0x78] ;  /* 0x00c01e00070e7b82 */ /* 0x000e620000000a00 */
[----:B-----5:R-:W-:-:S08]  /*0b80*/  DADD R18, R12, -R18 ;  /* 0x000000000c127229 */ /* 0x020fd00000000812 */
[----:B0-----:R-:W-:Y:S01]  /*0b90*/  DFMA R28, R18, R28, R26 ;  /* 0x0000001c121c722b */ /* 0x001fe2000000001a */
[----:B------:R-:W0:Y:S07]  /*0ba0*/  LDC.64 R26, c[0x3][R7+0x90] ;  /* 0x00c02400071a7b82 */ /* 0x000e2e0000000a00 */
[C---:B------:R-:W-:Y:S02]  /*0bb0*/  DFMA R28, R22.reuse, R28, RZ ;  /* 0x0000001c161c722b */ /* 0x040fe400000000ff */
[----:B-1----:R-:W-:-:S08]  /*0bc0*/  DFMA R14, R22, R14, RZ ;  /* 0x0000000e160e722b */ /* 0x002fd000000000ff */
[----:B0-----:R-:W-:Y:S01]  /*0bd0*/  DFMA R14, R24, R26, R14 ;  /* 0x0000001a180e722b */ /* 0x001fe2000000000e */
[----:B------:R-:W0:Y:S07]  /*0be0*/  LDC.64 R26, c[0x3][R7+0xa8] ;  /* 0x00c02a00071a7b82 */ /* 0x000e2e0000000a00 */
[----:B0-----:R-:W-:Y:S02]  /*0bf0*/  DFMA R26, R18, R26, R14 ;  /* 0x0000001a121a722b */ /* 0x001fe4000000000e */
[----:B------:R-:W0:Y:S06]  /*0c00*/  LDC.64 R14, c[0x3][R7+0x80] ;  /* 0x00c02000070e7b82 */ /* 0x000e2c0000000a00 */
[----:B------:R-:W-:-:S02]  /*0c10*/  DFMA R26, R24, R26, R28 ;  /* 0x0000001a181a722b */ /* 0x000fc4000000001c */
[----:B0-----:R-:W-:Y:S01]  /*0c20*/  DFMA R22, R22, R14, RZ ;  /* 0x0000000e1616722b */ /* 0x001fe200000000ff */
[----:B------:R-:W0:Y:S07]  /*0c30*/  LDC.64 R14, c[0x3][R7+0x98] ;  /* 0x00c02600070e7b82 */ /* 0x000e2e0000000a00 */
[----:B0-----:R-:W-:Y:S02]  /*0c40*/  DFMA R14, R24, R14, R22 ;  /* 0x0000000e180e722b */ /* 0x001fe40000000016 */
[----:B------:R0:W1:Y:S02]  /*0c50*/  LDC.64 R22, c[0x3][R7+0xb0] ;  /* 0x00c02c0007167b82 */ /* 0x0000640000000a00 */
[----:B0-----:R-:W-:-:S04]  /*0c60*/  IADD3 R7, PT, PT, R7, 0x120, RZ ;  /* 0x0000012007077810 */ /* 0x001fc80007ffe0ff */
[----:B-1----:R-:W-:-:S08]  /*0c70*/  DFMA R14, R18, R22, R14 ;  /* 0x00000016120e722b */ /* 0x002fd0000000000e */
[----:B------:R-:W-:-:S08]  /*0c80*/  DFMA R14, R18, R14, R26 ;  /* 0x0000000e120e722b */ /* 0x000fd0000000001a */
[--C-:B------:R-:W-:Y:S02]  /*0c90*/  DADD R18, -RZ, -R14.reuse ;  /* 0x00000000ff127229 */ /* 0x100fe4000000090e */
[----:B------:R-:W-:-:S06]  /*0ca0*/  DSETP.GEU.AND P2, PT, R16, -R14, PT ;  /* 0x8000000e1000722a */ /* 0x000fcc0003f4e000 */
[----:B------:R-:W-:Y:S02]  /*0cb0*/  SEL R33, R34, R33, !P2 ;  /* 0x0000002122217207 */ /* 0x000fe40005000000 */
[----:B------:R-:W-:Y:S02]  /*0cc0*/  FSEL R14, R18, R16, !P2 ;  /* 0x00000010120e7208 */ /* 0x000fe40005000000 */
[----:B------:R-:W-:Y:S01]  /*0cd0*/  FSEL R15, R19, R17, !P2 ;  /* 0x00000011130f7208 */ /* 0x000fe20005000000 */
[----:B------:R-:W-:Y:S06]  /*0ce0*/  @P1 BRA `(.L_x_4) ;  /* 0xfffffff400e81947 */ /* 0x000fec000383ffff */
[----:B------:R-:W-:-:S07]  /*0cf0*/  VIADD R34, R34, 0x1 ;  /* 0x0000000122227836 */ /* 0x000fce0000000000 */
.L_x_3:
[----:B------:R-:W-:-:S09]  /*0d00*/  ULOP3.LUT UP1, URZ, UR4, 0x3, URZ, 0xc0, !UPT ;  /* 0x0000000304ff7892 */ /* 0x000fd2000f82c0ff */
[----:B------:R-:W-:Y:S05]  /*0d10*/  BRA.U !UP1, `(.L_x_5) ;  /* 0x0000000509a47547 */ /* 0x000fea000b800000 */
[----:B------:R-:W0:Y:S02]  /*0d20*/  LDCU UR5, c[0x0][0x390] ;  /* 0x00007200ff0577ac */ /* 0x000e240008000800 */
[----:B0-----:R-:W-:-:S04]  /*0d30*/  UIADD3 UR5, UPT, UPT, UR5, 0x3, URZ ;  /* 0x0000000305057890 */ /* 0x001fc8000fffe0ff */
[----:B------:R-:W-:Y:S01]  /*0d40*/  ULOP3.LUT UP1, URZ, UR5, 0x1, URZ, 0xc0, !UPT ;  /* 0x0000000105ff7892 */ /* 0x000fe2000f82c0ff */
[----:B------:R-:W-:Y:S10]  /*0d50*/  BRA.U !UP0, `(.L_x_6) ;  /* 0x0000000508107547 */ /* 0x000ff4000b800000 */
[C---:B------:R-:W-:Y:S02]  /*0d60*/  IMAD R7, R34.reuse, 0x18, RZ ;  /* 0x0000001822077824 */ /* 0x040fe400078e02ff */
[----:B------:R-:W-:Y:S02]  /*0d70*/  IMAD.MOV.U32 R17, RZ, RZ, 0x300 ;  /* 0x00000300ff117424 */ /* 0x000fe400078e00ff */
[----:B------:R-:W0:Y:S02]  /*0d80*/  LDC.64 R30, c[0x3][R7] ;  /* 0x00c00000071e7b82 */ /* 0x000e240000000a00 */
[----:B------:R-:W-:-:S06]  /*0d90*/  IMAD R32, R34, 0x48, R17 ;  /* 0x0000004822207824 */ /* 0x000fcc00078e0211 */
        /* <DEDUP_REMOVED lines=21> */
[----:B------:R-:W-:-:S05]  /*0ef0*/  DFMA R26, R16, R24, R26 ;  /* 0x00000018101a722b */ /* 0x000fca000000001a */
[----:B------:R-:W3:Y:S01]  /*0f00*/  LDC.64 R28, c[0x3][R32+0x40] ;  /* 0x00c01000201c7b82 */ /* 0x000ee20000000a00 */
[----:B--2---:R-:W-:-:S07]  /*0f10*/  DFMA R20, R30, R20, RZ ;  /* 0x000000141e14722b */ /* 0x004fce00000000ff */
[----:B------:R-:W2:Y:S01]  /*0f20*/  LDC.64 R24, c[0x3][R7+0x18] ;  /* 0x00c0060007187b82 */ /* 0x000ea20000000a00 */
[----:B0-----:R-:W-:-:S07]  /*0f30*/  DFMA R22, R16, R22, R20 ;  /* 0x000000161016722b */ /* 0x001fce0000000014 */
[----:B------:R-:W0:Y:S01]  /*0f40*/  LDC.64 R30, c[0x3][R7+0x28] ;  /* 0x00c00a00071e7b82 */ /* 0x000e220000000a00 */
[----:B---3--:R-:W-:-:S07]  /*0f50*/  DFMA R28, R18, R28, R22 ;  /* 0x0000001c121c722b */ /* 0x008fce0000000016 */
[----:B------:R-:W3:Y:S01]  /*0f60*/  LDC.64 R16, c[0x3][R32+0x48] ;  /* 0x00c0120020107b82 */ /* 0x000ee20000000a00 */
[----:B------:R-:W-:-:S07]  /*0f70*/  DFMA R26, R18, R28, R26 ;  /* 0x0000001c121a722b */ /* 0x000fce000000001a */
[----:B------:R-:W4:Y:S01]  /*0f80*/  LDC.64 R20, c[0x3][R7+0x20] ;  /* 0x00c0080007147b82 */ /* 0x000f220000000a00 */
[----:B--2---:R-:W-:Y:S02]  /*0f90*/  DADD R24, R8, -R24 ;  /* 0x0000000008187229 */ /* 0x004fe40000000818 */
[----:B------:R-:W-:-:S05]  /*0fa0*/  DSETP.GEU.AND P1, PT, R14, -R26, PT ;  /* 0x8000001a0e00722a */ /* 0x000fca0003f2e000 */
[----:B------:R-:W2:Y:S01]  /*0fb0*/  LDC.64 R22, c[0x3][R32+0x60] ;  /* 0x00c0180020167b82 */ /* 0x000ea20000000a00 */
[----:B0-----:R-:W-:Y:S01]  /*0fc0*/  DADD R30, R12, -R30 ;  /* 0x000000000c1e7229 */ /* 0x001fe2000000081e */
[----:B------:R-:W-:-:S06]  /*0fd0*/  SEL R33, R34, R33, !P1 ;  /* 0x0000002122217207 */ /* 0x000fcc0004800000 */
[----:B------:R-:W0:Y:S01]  /*0fe0*/  LDC.64 R18, c[0x3][R32+0x78] ;  /* 0x00c01e0020127b82 */ /* 0x000e220000000a00 */
[----:B---3--:R-:W-:Y:S02]  /*0ff0*/  DFMA R16, R24, R16, RZ ;  /* 0x000000101810722b */ /* 0x008fe400000000ff */
[----:B----4-:R-:W-:-:S08]  /*1000*/  DADD R20, R10, -R20 ;  /* 0x000000000a147229 */ /* 0x010fd00000000814 */
[----:B--2---:R-:W-:Y:S01]  /*1010*/  DFMA R22, R20, R22, R16 ;  /* 0x000000161416722b */ /* 0x004fe20000000010 */
[----:B------:R-:W2:Y:S07]  /*1020*/  LDC.64 R16, c[0x3][R32+0x50] ;  /* 0x00c0140020107b82 */ /* 0x000eae0000000a00 */
[----:B0-----:R-:W-:Y:S01]  /*1030*/  DFMA R28, R30, R18, R22 ;  /* 0x000000121e1c722b */ /* 0x001fe20000000016 */
[----:B------:R-:W0:Y:S08]  /*1040*/  LDC.64 R18, c[0x3][R32+0x68] ;  /* 0x00c01a0020127b82 */ /* 0x000e300000000a00 */
[----:B------:R-:W3:Y:S01]  /*1050*/  LDC.64 R22, c[0x3][R32+0x58] ;  /* 0x00c0160020167b82 */ /* 0x000ee20000000a00 */
[----:B--2---:R-:W-:-:S08]  /*1060*/  DFMA R16, R24, R16, RZ ;  /* 0x000000101810722b */ /* 0x004fd000000000ff */
[----:B0-----:R-:W-:Y:S02]  /*1070*/  DFMA R18, R20, R18, R16 ;  /* 0x000000121412722b */ /* 0x001fe40000000010 */
[C---:B------:R-:W-:Y:S01]  /*1080*/  DFMA R16, R24.reuse, R28, RZ ;  /* 0x0000001c1810722b */ /* 0x040fe200000000ff */
[----:B------:R-:W0:Y:S01]  /*1090*/  LDC.64 R28, c[0x3][R32+0x80] ;  /* 0x00c02000201c7b82 */ /* 0x000e220000000a00 */
[----:B---3--:R-:W-:-:S07]  /*10a0*/  DFMA R24, R24, R22, RZ ;  /* 0x000000161818722b */ /* 0x008fce00000000ff */
[----:B------:R-:W2:Y:S01]  /*10b0*/  LDC.64 R22, c[0x3][R32+0x70] ;  /* 0x00c01c0020167b82 */ /* 0x000ea20000000a00 */
[----:B0-----:R-:W-:Y:S02]  /*10c0*/  DFMA R18, R30, R28, R18 ;  /* 0x0000001c1e12722b */ /* 0x001fe40000000012 */
[----:B--2---:R-:W-:-:S06]  /*10d0*/  DFMA R22, R20, R22, R24 ;  /* 0x000000161416722b */ /* 0x004fcc0000000018 */
[----:B------:R-:W-:Y:S02]  /*10e0*/  DFMA R16, R20, R18, R16 ;  /* 0x000000121410722b */ /* 0x000fe40000000010 */
[----:B-1----:R-:W-:Y:S02]  /*10f0*/  DFMA R36, R30, R36, R22 ;  /* 0x000000241e24722b */ /* 0x002fe40000000016 */
[----:B------:R-:W-:-:S06]  /*1100*/  DADD R22, -RZ, -R26 ;  /* 0x00000000ff167229 */ /* 0x000fcc000000091a */
[----:B------:R-:W-:-:S04]  /*1110*/  DFMA R16, R30, R36, R16 ;  /* 0x000000241e10722b */ /* 0x000fc80000000010 */
[----:B------:R-:W-:Y:S02]  /*1120*/  FSEL R14, R22, R14, !P1 ;  /* 0x0000000e160e7208 */ /* 0x000fe40004800000 */
[----:B------:R-:W-:-:S06]  /*1130*/  FSEL R15, R23, R15, !P1 ;  /* 0x0000000f170f7208 */ /* 0x000fcc0004800000 */
[--C-:B------:R-:W-:Y:S02]  /*1140*/  DSETP.GEU.AND P2, PT, R14, -R16.reuse, PT ;  /* 0x800000100e00722a */ /* 0x100fe40003f4e000 */
[----:B------:R-:W-:-:S10]  /*1150*/  DADD R16, -RZ, -R16 ;  /* 0x00000000ff107229 */ /* 0x000fd40000000910 */
[----:B------:R-:W-:Y:S02]  /*1160*/  FSEL R14, R16, R14, !P2 ;  /* 0x0000000e100e7208 */ /* 0x000fe40005000000 */
[C---:B------:R-:W-:Y:S01]  /*1170*/  @!P2 IADD3 R33, PT, PT, R34.reuse, 0x1, RZ ;  /* 0x000000012221a810 */ /* 0x040fe20007ffe0ff */
[----:B------:R-:W-:Y:S01]  /*1180*/  VIADD R34, R34, 0x2 ;  /* 0x0000000222227836 */ /* 0x000fe20000000000 */
[----:B------:R-:W-:-:S07]  /*1190*/  FSEL R15, R17, R15, !P2 ;  /* 0x0000000f110f7208 */ /* 0x000fce0005000000 */
.L_x_6:
[----:B------:R-:W-:Y:S05]  /*11a0*/  BRA.U !UP1, `(.L_x_5) ;  /* 0x0000000109807547 */ /* 0x000fea000b800000 */
        /* <DEDUP_REMOVED lines=9> */
[----:B-1----:R-:W-:-:S07]  /*1240*/  DADD R28, R10, -R28 ;  /* 0x000000000a1c7229 */ /* 0x002fce000000081c */
[----:B------:R-:W1:Y:S01]  /*1250*/  LDC.64 R18, c[0x3][R7+0x8] ;  /* 0x00c0020007127b82 */ /* 0x000e620000000a00 */
[----:B--2---:R-:W-:-:S07]  /*1260*/  DFMA R30, R8, R16, RZ ;  /* 0x00000010081e722b */ /* 0x004fce00000000ff */
[----:B------:R-:W2:Y:S01]  /*1270*/  LDC.64 R10, c[0x3][R7+0x30] ;  /* 0x00c00c00070a7b82 */ /* 0x000ea20000000a00 */
[----:B---3--:R-:W-:-:S07]  /*1280*/  DADD R22, R12, -R22 ;  /* 0x000000000c167229 */ /* 0x008fce0000000816 */
[----:B------:R-:W3:Y:S01]  /*1290*/  LDC.64 R24, c[0x3][R7+0x10] ;  /* 0x00c0040007187b82 */ /* 0x000ee20000000a00 */
[----:B0-----:R-:W-:-:S07]  /*12a0*/  DFMA R20, R28, R20, R30 ;  /* 0x000000141c14722b */ /* 0x001fce000000001e */
[----:B------:R-:W0:Y:S01]  /*12b0*/  LDC.64 R26, c[0x3][R7+0x20] ;  /* 0x00c00800071a7b82 */ /* 0x000e220000000a00 */
[----:B-1----:R-:W-:-:S07]  /*12c0*/  DFMA R18, R8, R18, RZ ;  /* 0x000000120812722b */ /* 0x002fce00000000ff */
[----:B------:R-:W1:Y:S01]  /*12d0*/  LDC.64 R12, c[0x3][R7+0x28] ;  /* 0x00c00a00070c7b82 */ /* 0x000e620000000a00 */
[----:B--2---:R-:W-:-:S07]  /*12e0*/  DFMA R10, R22, R10, R20 ;  /* 0x0000000a160a722b */ /* 0x004fce0000000014 */
[----:B------:R-:W2:Y:S01]  /*12f0*/  LDC.64 R16, c[0x3][R7+0x38] ;  /* 0x00c00e0007107b82 */ /* 0x000ea20000000a00 */
[C---:B---3--:R-:W-:Y:S02]  /*1300*/  DFMA R24, R8.reuse, R24, RZ ;  /* 0x000000180818722b */ /* 0x048fe400000000ff */
[----:B------:R-:W-:-:S05]  /*1310*/  DFMA R10, R8, R10, RZ ;  /* 0x0000000a080a722b */ /* 0x000fca00000000ff */
[----:B------:R-:W3:Y:S01]  /*1320*/  LDC.64 R30, c[0x3][R7+0x40] ;  /* 0x00c01000071e7b82 */ /* 0x000ee20000000a00 */
[C---:B0-----:R-:W-:Y:S02]  /*1330*/  DFMA R18, R28.reuse, R26, R18 ;  /* 0x0000001a1c12722b */ /* 0x041fe40000000012 */
[----:B-1----:R-:W-:-:S06]  /*1340*/  DFMA R12, R28, R12, R24 ;  /* 0x0000000c1c0c722b */ /* 0x002fcc0000000018 */
[C---:B--2---:R-:W-:Y:S02]  /*1350*/  DFMA R16, R22.reuse, R16, R18 ;  /* 0x000000101610722b */ /* 0x044fe40000000012 */
[----:B---3--:R-:W-:-:S06]  /*1360*/  DFMA R12, R22, R30, R12 ;  /* 0x0000001e160c722b */ /* 0x008fcc000000000c */
[----:B------:R-:W-:-:S08]  /*1370*/  DFMA R10, R28, R16, R10 ;  /* 0x000000101c0a722b */ /* 0x000fd0000000000a */
[----:B------:R-:W-:-:S08]  /*1380*/  DFMA R10, R22, R12, R10 ;  /* 0x0000000c160a722b */ /* 0x000fd0000000000a */
[----:B------:R-:W-:-:S06]  /*1390*/  DSETP.GEU.AND P1, PT, R14, -R10, PT ;  /* 0x8000000a0e00722a */ /* 0x000fcc0003f2e000 */
[----:B------:R-:W-:-:S08]  /*13a0*/  SEL R33, R34, R33, !P1 ;  /* 0x0000002122217207 */ /* 0x000fd00004800000 */
.L_x_5:
[----:B------:R-:W0:Y:S01]  /*13b0*/  LDC.64 R8, c[0x0][0x380] ;  /* 0x0000e000ff087b82 */ /* 0x000e220000000a00 */
[----:B------:R-:W1:Y:S02]  /*13c0*/  LDCU UR5, c[0x0][0x388] ;  /* 0x00007100ff0577ac */ /* 0x000e640008000800 */
[----:B-1----:R-:W-:-:S04]  /*13d0*/  IMAD R7, R5, UR5, R6 ;  /* 0x0000000505077c24 */ /* 0x002fc8000f8e0206 */
[----:B0-----:R-:W-:-:S05]  /*13e0*/  IMAD.WIDE R8, R7, 0x4, R8 ;  /* 0x0000000407087825 */ /* 0x001fca00078e0208 */
[----:B------:R0:W-:Y:S01]  /*13f0*/  STG.E.U8 desc[UR8][R8.64+0x3], R33 ;  /* 0x0000032108007986 */ /* 0x0001e2000c101108 */
[----:B------:R-:W-:Y:S05]  /*1400*/  @!P0 BRA `(.L_x_7) ;  /* 0xffffffec00708947 */ /* 0x000fea000383ffff */
.L_x_2:
[----:B------:R-:W-:Y:S05]  /*1410*/  BSYNC.RECONVERGENT B0 ;  /* 0x0000000000007941 */ /* 0x000fea0003800200 */
.L_x_1:
[----:B------:R-:W1:Y:S01]  /*1420*/  LDCU UR5, c[0x0][0x38c] ;  /* 0x00007180ff0577ac */ /* 0x000e620008000800 */
[----:B------:R-:W-:-:S04]  /*1430*/  IADD3 R5, PT, PT, R2, R5, RZ ;  /* 0x0000000502057210 */ /* 0x000fc80007ffe0ff */
[----:B-1----:R-:W-:-:S13]  /*1440*/  ISETP.GE.AND P0, PT, R5, UR5, PT ;  /* 0x0000000505007c0c */ /* 0x002fda000bf06270 */
[----:B------:R-:W-:Y:S05]  /*1450*/  @!P0 BRA `(.L_x_8) ;  /* 0xffffffec00488947 */ /* 0x000fea000383ffff */
[----:B------:R-:W-:Y:S05]  /*1460*/  EXIT ;  /* 0x000000000000794d */ /* 0x000fea0003800000 */
.L_x_0:
[----:B------:R-:W0:Y:S01]  /*1470*/  I2F.U32.RP R10, R3 ;  /* 0x00000003000a7306 */ /* 0x000e220000209000 */
[----:B------:R-:W1:Y:S01]  /*1480*/  LDCU UR4, c[0x0][0x388] ;  /* 0x00007100ff0477ac */ /* 0x000e620008000800 */
[----:B------:R-:W-:Y:S01]  /*1490*/  IADD3 R4, PT, PT, R0, R3, RZ ;  /* 0x0000000300047210 */ /* 0x000fe20007ffe0ff */
[----:B------:R-:W-:Y:S01]  /*14a0*/  IMAD.MOV R11, RZ, RZ, -R3 ;  /* 0x000000ffff0b7224 */ /* 0x000fe200078e0a03 */
[C---:B------:R-:W-:Y:S01]  /*14b0*/  ISETP.NE.U32.AND P2, PT, R3.reuse, RZ, PT ;  /* 0x000000ff0300720c */ /* 0x040fe20003f45070 */
[----:B------:R-:W-:Y:S01]  /*14c0*/  IMAD.MOV.U32 R6, RZ, RZ, RZ ;  /* 0x000000ffff067224 */ /* 0x000fe200078e00ff */
[----:B------:R-:W-:-:S05]  /*14d0*/  IADD3 R16, PT, PT, R3, R4, RZ ;  /* 0x0000000403107210 */ /* 0x000fca0007ffe0ff */
[----:B------:R-:W-:Y:S01]  /*14e0*/  IMAD.IADD R20, R3, 0x1, R16 ;  /* 0x0000000103147824 */ /* 0x000fe200078e0210 */
[----:B0-----:R-:W0:Y:S01]  /*14f0*/  MUFU.RCP R10, R10 ;  /* 0x0000000a000a7308 */ /* 0x001e220000001000 */
[C---:B-1----:R-:W-:Y:S02]  /*1500*/  ISETP.GE.AND P0, PT, R4.reuse, UR4, PT ;  /* 0x0000000404007c0c */ /* 0x042fe4000bf06270 */
[----:B------:R-:W-:Y:S02]  /*1510*/  VIMNMX R9, PT, PT, R4, UR4, !PT ;  /* 0x0000000404097c48 */ /* 0x000fe4000ffe0100 */
[----:B------:R-:W-:Y:S01]  /*1520*/  SEL R8, RZ, 0x1, P0 ;  /* 0x00000001ff087807 */ /* 0x000fe20000000000 */
[----:B0-----:R-:W-:-:S06]  /*1530*/  VIADD R7, R10, 0xffffffe ;  /* 0x0ffffffe0a077836 */ /* 0x001fcc0000000000 */
[----:B------:R-:W0:Y:S02]  /*1540*/  F2I.FTZ.U32.TRUNC.NTZ R7, R7 ;  /* 0x0000000700077305 */ /* 0x000e24000021f000 */
[----:B0-----:R-:W-:-:S04]  /*1550*/  IMAD R11, R11, R7, RZ ;  /* 0x000000070b0b7224 */ /* 0x001fc800078e02ff */
[----:B------:R-:W-:Y:S01]  /*1560*/  IMAD.HI.U32 R11, R7, R11, R6 ;  /* 0x0000000b070b7227 */ /* 0x000fe200078e0006 */
[----:B------:R-:W-:-:S05]  /*1570*/  IADD3 R6, PT, PT, R9, -R4, -R8 ;  /* 0x8000000409067210 */ /* 0x000fca0007ffe808 */
[----:B------:R-:W-:-:S05]  /*1580*/  IMAD.HI.U32 R11, R11, R6, RZ ;  /* 0x000000060b0b7227 */ /* 0x000fca00078e00ff */
[----:B------:R-:W-:-:S05]  /*1590*/  IADD3 R7, PT, PT, -R11, RZ, RZ ;  /* 0x000000ff0b077210 */ /* 0x000fca0007ffe1ff */
[----:B------:R-:W-:-:S05]  /*15a0*/  IMAD R6, R3, R7, R6 ;  /* 0x0000000703067224 */ /* 0x000fca00078e0206 */
[----:B------:R-:W-:-:S13]  /*15b0*/  ISETP.GE.U32.AND P0, PT, R6, R3, PT ;  /* 0x000000030600720c */ /* 0x000fda0003f06070 */
[----:B------:R-:W-:Y:S01]  /*15c0*/  @P0 IMAD.IADD R6, R6, 0x1, -R3 ;  /* 0x0000000106060824 */ /* 0x000fe200078e0a03 */
[----:B------:R-:W-:-:S04]  /*15d0*/  @P0 IADD3 R11, PT, PT, R11, 0x1, RZ ;  /* 0x000000010b0b0810 */ /* 0x000fc80007ffe0ff */
[----:B------:R-:W-:-:S13]  /*15e0*/  ISETP.GE.U32.AND P1, PT, R6, R3, PT ;  /* 0x000000030600720c */ /* 0x000fda0003f26070 */
[----:B------:R-:W-:Y:S01]  /*15f0*/  @P1 VIADD R11, R11, 0x1 ;  /* 0x000000010b0b1836 */ /* 0x000fe20000000000 */
[----:B------:R-:W-:-:S04]  /*1600*/  @!P2 LOP3.LUT R11, RZ, R3, RZ, 0x33, !PT ;  /* 0x00000003ff0ba212 */ /* 0x000fc800078e33ff */
[----:B------:R-:W-:-:S07]  /*1610*/  IADD3 R17, PT, PT, R8, R11, RZ ;  /* 0x0000000b08117210 */ /* 0x000fce0007ffe0ff */
.L_x_14:
[----:B0-----:R-:W0:Y:S01]  /*1620*/  LDC R19, c[0x0][0x388] ;  /* 0x0000e200ff137b82 */ /* 0x001e220000000800 */
[----:B------:R-:W-:Y:S01]  /*1630*/  BSSY.RECONVERGENT B0, `(.L_x_9) ;  /* 0x0000026000007945 */ /* 0x000fe20003800200 */
[----:B0-----:R-:W-:-:S13]  /*1640*/  ISETP.GE.AND P0, PT, R0, R19, PT ;  /* 0x000000130000720c */ /* 0x001fda0003f06270 */
[----:B-1-3--:R-:W-:Y:S05]  /*1650*/  @P0 BRA `(.L_x_10) ;  /* 0x00000000008c0947 */ /* 0x00afea0003800000 */
[C---:B------:R-:W-:Y:S01]  /*1660*/  LOP3.LUT R8, R17.reuse, 0x3, RZ, 0xc0, !PT ;  /* 0x0000000311087812 */ /* 0x040fe200078ec0ff */
[----:B------:R-:W-:Y:S01]  /*1670*/  BSSY.RECONVERGENT B1, `(.L_x_11) ;  /* 0x0000013000017945 */ /* 0x000fe20003800200 */
[----:B------:R-:W-:Y:S01]  /*1680*/  ISETP.GE.U32.AND P1, PT, R17, 0x3, PT ;  /* 0x000000031100780c */ /* 0x000fe20003f26070 */
[----:B------:R-:W-:Y:S01]  /*1690*/  IMAD.MOV.U32 R18, RZ, RZ, R0 ;  /* 0x000000ffff127224 */ /* 0x000fe200078e0000 */
[----:B------:R-:W-:-:S13]  /*16a0*/  ISETP.NE.AND P0, PT, R8, 0x3, PT ;  /* 0x000000030800780c */ /* 0x000fda0003f05270 */
[----:B------:R-:W-:Y:S05]  /*16b0*/  @!P0 BRA `(.L_x_12) ;  /* 0x0000000000388947 */ /* 0x000fea0003800000 */
[----:B------:R-:W0:Y:S01]  /*16c0*/  LDC.64 R6, c[0x0][0x380] ;  /* 0x0000e000ff067b82 */ /* 0x000e220000000a00 */
[----:B------:R-:W-:Y:S01]  /*16d0*/  IMAD R9, R5, R19, R0 ;  /* 0x0000001305097224 */ /* 0x000fe200078e0200 */
[----:B------:R-:W-:Y:S02]  /*16e0*/  ISETP.NE.AND P0, PT, R8, RZ, PT ;  /* 0x000000ff0800720c */ /* 0x000fe40003f05270 */
[----:B------:R-:W-:Y:S01]  /*16f0*/  MOV R18, R4 ;  /* 0x0000000400127202 */ /* 0x000fe20000000f00 */
[----:B0-----:R-:W-:-:S05]  /*1700*/  IMAD.WIDE R6, R9, 0x4, R6 ;  /* 0x0000000409067825 */ /* 0x001fca00078e0206 */
[----:B------:R0:W-:Y:S05]  /*1710*/  STG.E.U8 desc[UR8][R6.64+0x3], RZ ;  /* 0x000003ff06007986 */ /* 0x0001ea000c101108 */
[----:B------:R-:W-:Y:S05]  /*1720*/  @!P0 BRA `(.L_x_12) ;  /* 0x00000000001c8947 */ /* 0x000fea0003800000 */
[----:B------:R-:W-:Y:S01]  /*1730*/  ISETP.NE.AND P0, PT, R8, 0x1, PT ;  /* 0x000000010800780c */ /* 0x000fe20003f05270 */
[----:B------:R-:W-:-:S04]  /*1740*/  IMAD.WIDE R8, R3, 0x4, R6 ;  /* 0x0000000403087825 */ /* 0x000fc800078e0206 */
[----:B------:R-:W-:Y:S01]  /*1750*/  IMAD.MOV.U32 R18, RZ, RZ, R16 ;  /* 0x000000ffff127224 */ /* 0x000fe200078e0010 */
[----:B------:R1:W-:Y:S07]  /*1760*/  STG.E.U8 desc[UR8][R8.64+0x3], RZ ;  /* 0x000003ff08007986 */ /* 0x0003ee000c101108 */
[----:B0-----:R-:W-:Y:S01]  /*1770*/  @P0 IMAD.WIDE R6, R3, 0x4, R8 ;  /* 0x0000000403060825 */ /* 0x001fe200078e0208 */
[----:B------:R-:W-:-:S04]  /*1780*/  @P0 MOV R18, R20 ;  /* 0x0000001400120202 */ /* 0x000fc80000000f00 */
[----:B------:R1:W-:Y:S03]  /*1790*/  @P0 STG.E.U8 desc[UR8][R6.64+0x3], RZ ;  /* 0x000003ff06000986 */ /* 0x0003e6000c101108 */
.L_x_12:
[----:B------:R-:W-:Y:S05]  /*17a0*/  BSYNC.RECONVERGENT B1 ;  /* 0x0000000000017941 */ /* 0x000fea0003800200 */
.L_x_11:
[----:B------:R-:W-:Y:S05]  /*17b0*/  @!P1 BRA `(.L_x_10) ;  /* 0x0000000000349947 */ /* 0x000fea0003800000 */
[----:B------:R-:W2:Y:S02]  /*17c0*/  LDC.64 R14, c[0x0][0x380] ;  /* 0x0000e000ff0e7b82 */ /* 0x000ea40000000a00 */
.L_x_13:
[--C-:B01-3--:R-:W-:Y:S02]  /*17d0*/  IMAD R7, R5, R19, R18.reuse ;  /* 0x0000001305077224 */ /* 0x10bfe400078e0212 */
[----:B------:R-:W-:Y:S02]  /*17e0*/  IMAD R18, R3, 0x4, R18 ;  /* 0x0000000403127824 */ /* 0x000fe400078e0212 */
[----:B--2---:R-:W-:-:S03]  /*17f0*/  IMAD.WIDE R6, R7, 0x4, R14 ;  /* 0x0000000407067825 */ /* 0x004fc600078e020e */
[----:B------:R-:W-:Y:S02]  /*1800*/  ISETP.GE.AND P0, PT, R18, R19, PT ;  /* 0x000000131200720c */ /* 0x000fe40003f06270 */
[----:B------:R3:W-:Y:S01]  /*1810*/  STG.E.U8 desc[UR8][R6.64+0x3], RZ ;  /* 0x000003ff06007986 */ /* 0x0007e2000c101108 */
[----:B------:R-:W-:-:S05]  /*1820*/  IMAD.WIDE R8, R3, 0x4, R6 ;  /* 0x0000000403087825 */ /* 0x000fca00078e0206 */
[----:B------:R3:W-:Y:S01]  /*1830*/  STG.E.U8 desc[UR8][R8.64+0x3], RZ ;  /* 0x000003ff08007986 */ /* 0x0007e2000c101108 */
[----:B------:R-:W-:-:S05]  /*1840*/  IMAD.WIDE R10, R3, 0x4, R8 ;  /* 0x00000004030a7825 */ /* 0x000fca00078e0208 */
[----:B------:R3:W-:Y:S01]  /*1850*/  STG.E.U8 desc[UR8][R10.64+0x3], RZ ;  /* 0x000003ff0a007986 */ /* 0x0007e2000c101108 */
[----:B------:R-:W-:-:S05]  /*1860*/  IMAD.WIDE R12, R3, 0x4, R10 ;  /* 0x00000004030c7825 */ /* 0x000fca00078e020a */
[----:B------:R3:W-:Y:S01]  /*1870*/  STG.E.U8 desc[UR8][R12.64+0x3], RZ ;  /* 0x000003ff0c007986 */ /* 0x0007e2000c101108 */
[----:B------:R-:W-:Y:S05]  /*1880*/  @!P0 BRA `(.L_x_13) ;  /* 0xfffffffc00d08947 */ /* 0x000fea000383ffff */
.L_x_10:
[----:B------:R-:W-:Y:S05]  /*1890*/  BSYNC.RECONVERGENT B0 ;  /* 0x0000000000007941 */ /* 0x000fea0003800200 */
.L_x_9:
[----:B------:R-:W2:Y:S01]  /*18a0*/  LDCU UR4, c[0x0][0x38c] ;  /* 0x00007180ff0477ac */ /* 0x000ea20008000800 */
[----:B------:R-:W-:-:S04]  /*18b0*/  IADD3 R5, PT, PT, R2, R5, RZ ;  /* 0x0000000502057210 */ /* 0x000fc80007ffe0ff */
[----:B--2---:R-:W-:-:S13]  /*18c0*/  ISETP.GE.AND P0, PT, R5, UR4, PT ;  /* 0x0000000405007c0c */ /* 0x004fda000bf06270 */
[----:B------:R-:W-:Y:S05]  /*18d0*/  @!P0 BRA `(.L_x_14) ;  /* 0xfffffffc00508947 */ /* 0x000fea000383ffff */
[----:B------:R-:W-:Y:S05]  /*18e0*/  EXIT ;  /* 0x000000000000794d */ /* 0x000fea0003800000 */
.L_x_15:
[----:B------:R-:W-:-:S00]  /*18f0*/  BRA `(.L_x_15) ;  /* 0xfffffffc00fc7947 */ /* 0x000fc0000383ffff */
[----:B------:R-:W-:-:S00]  /*1900*/  NOP ;  /* 0x0000000000007918 */ /* 0x000fc00000000000 */
[----:B------:R-:W-:-:S00]  /*1910*/  NOP ;  /* 0x0000000000007918 */ /* 0x000fc00000000000 */
[----:B------:R-:W-:-:S00]  /*1920*/  NOP ;  /* 0x0000000000007918 */ /* 0x000fc00000000000 */
[----:B------:R-:W-:-:S00]  /*1930*/  NOP ;  /* 0x0000000000007918 */ /* 0x000fc00000000000 */
[----:B------:R-:W-:-:S00]  /*1940*/  NOP ;  /* 0x0000000000007918 */ /* 0x000fc00000000000 */
[----:B------:R-:W-:-:S00]  /*1950*/  NOP ;  /* 0x0000000000007918 */ /* 0x000fc00000000000 */
[----:B------:R-:W-:-:S00]  /*1960*/  NOP ;  /* 0x0000000000007918 */ /* 0x000fc00000000000 */
[----:B------:R-:W-:-:S00]  /*1970*/  NOP ;  /* 0x0000000000007918 */ /* 0x000fc00000000000 */
.L_x_16:


//--------------------- .nv.shared.reserved.0     --------------------------
	.section	.nv.shared.reserved.0,"aw",@nobits
	.weak		__nv_reservedSMEM_offset_0_alias
	.size		__nv_reservedSMEM_offset_0_alias, 0, 64
	.other		__nv_reservedSMEM_offset_0_alias,@"STO_CUDA_RESERVED_SHARED STV_DEFAULT"
__nv_reservedSMEM_offset_0_alias:
	.zero		0
	.zero		64


//--------------------- .nv.constant0._Z18mahalanobis_kernelP6uchar4iii --------------------------
	.section	.nv.constant0._Z18mahalanobis_kernelP6uchar4iii,"a",@progbits
	.sectionflags	@""
	.align	4
.nv.constant0._Z18mahalanobis_kernelP6uchar4iii:
	.zero		916


//--------------------- SYMBOLS --------------------------

	.type		.nv.reservedSmem.offset0,@object
	.size		.nv.reservedSmem.offset0,0x4
